//
// Generated by NVIDIA NVVM Compiler
//
// Compiler Build ID: CL-36424714
// Cuda compilation tools, release 13.0, V13.0.88
// Based on NVVM 20.0.0
//

.version 9.0
.target sm_100
.address_size 64

	// .globl	_Z9NaiveGEMMPfS_S_
// _ZZ9NaiveGEMMPfS_S_E2As has been demoted
// _ZZ9NaiveGEMMPfS_S_E2Bs has been demoted

.visible .entry _Z9NaiveGEMMPfS_S_(
	.param .u64 .ptr .align 1 _Z9NaiveGEMMPfS_S__param_0,
	.param .u64 .ptr .align 1 _Z9NaiveGEMMPfS_S__param_1,
	.param .u64 .ptr .align 1 _Z9NaiveGEMMPfS_S__param_2
)
{
	.reg .pred 	%p<4>;
	.reg .b32 	%r<18>;
	.reg .b32 	%f<1073>;
	.reg .b64 	%rd<9>;
	// demoted variable
	.shared .align 4 .b8 _ZZ9NaiveGEMMPfS_S_E2As[2048];
	// demoted variable
	.shared .align 4 .b8 _ZZ9NaiveGEMMPfS_S_E2Bs[2048];
	ld.param.u64 	%rd2, [_Z9NaiveGEMMPfS_S__param_0];
	ld.param.u64 	%rd3, [_Z9NaiveGEMMPfS_S__param_1];
	ld.param.u64 	%rd1, [_Z9NaiveGEMMPfS_S__param_2];
	cvta.to.global.u64 	%rd4, %rd2;
	cvta.to.global.u64 	%rd5, %rd3;
	ld.global.f32 	%f1, [%rd4];
	st.shared.f32 	[_ZZ9NaiveGEMMPfS_S_E2As], %f1;
	ld.global.f32 	%f2, [%rd4+4];
	st.shared.f32 	[_ZZ9NaiveGEMMPfS_S_E2As+4], %f2;
	ld.global.f32 	%f3, [%rd4+8];
	st.shared.f32 	[_ZZ9NaiveGEMMPfS_S_E2As+8], %f3;
	ld.global.f32 	%f4, [%rd4+12];
	st.shared.f32 	[_ZZ9NaiveGEMMPfS_S_E2As+12], %f4;
	ld.global.f32 	%f5, [%rd4+16];
	st.shared.f32 	[_ZZ9NaiveGEMMPfS_S_E2As+16], %f5;
	ld.global.f32 	%f6, [%rd4+20];
	st.shared.f32 	[_ZZ9NaiveGEMMPfS_S_E2As+20], %f6;
	ld.global.f32 	%f7, [%rd4+24];
	st.shared.f32 	[_ZZ9NaiveGEMMPfS_S_E2As+24], %f7;
	ld.global.f32 	%f8, [%rd4+28];
	st.shared.f32 	[_ZZ9NaiveGEMMPfS_S_E2As+28], %f8;
	ld.global.f32 	%f9, [%rd4+32];
	st.shared.f32 	[_ZZ9NaiveGEMMPfS_S_E2As+32], %f9;
	ld.global.f32 	%f10, [%rd4+36];
	st.shared.f32 	[_ZZ9NaiveGEMMPfS_S_E2As+36], %f10;
	ld.global.f32 	%f11, [%rd4+40];
	st.shared.f32 	[_ZZ9NaiveGEMMPfS_S_E2As+40], %f11;
	ld.global.f32 	%f12, [%rd4+44];
	st.shared.f32 	[_ZZ9NaiveGEMMPfS_S_E2As+44], %f12;
	ld.global.f32 	%f13, [%rd4+48];
	st.shared.f32 	[_ZZ9NaiveGEMMPfS_S_E2As+48], %f13;
	ld.global.f32 	%f14, [%rd4+52];
	st.shared.f32 	[_ZZ9NaiveGEMMPfS_S_E2As+52], %f14;
	ld.global.f32 	%f15, [%rd4+56];
	st.shared.f32 	[_ZZ9NaiveGEMMPfS_S_E2As+56], %f15;
	ld.global.f32 	%f16, [%rd4+60];
	st.shared.f32 	[_ZZ9NaiveGEMMPfS_S_E2As+60], %f16;
	ld.global.f32 	%f17, [%rd4+64];
	st.shared.f32 	[_ZZ9NaiveGEMMPfS_S_E2As+64], %f17;
	ld.global.f32 	%f18, [%rd4+68];
	st.shared.f32 	[_ZZ9NaiveGEMMPfS_S_E2As+68], %f18;
	ld.global.f32 	%f19, [%rd4+72];
	st.shared.f32 	[_ZZ9NaiveGEMMPfS_S_E2As+72], %f19;
	ld.global.f32 	%f20, [%rd4+76];
	st.shared.f32 	[_ZZ9NaiveGEMMPfS_S_E2As+76], %f20;
	ld.global.f32 	%f21, [%rd4+80];
	st.shared.f32 	[_ZZ9NaiveGEMMPfS_S_E2As+80], %f21;
	ld.global.f32 	%f22, [%rd4+84];
	st.shared.f32 	[_ZZ9NaiveGEMMPfS_S_E2As+84], %f22;
	ld.global.f32 	%f23, [%rd4+88];
	st.shared.f32 	[_ZZ9NaiveGEMMPfS_S_E2As+88], %f23;
	ld.global.f32 	%f24, [%rd4+92];
	st.shared.f32 	[_ZZ9NaiveGEMMPfS_S_E2As+92], %f24;
	ld.global.f32 	%f25, [%rd4+96];
	st.shared.f32 	[_ZZ9NaiveGEMMPfS_S_E2As+96], %f25;
	ld.global.f32 	%f26, [%rd4+100];
	st.shared.f32 	[_ZZ9NaiveGEMMPfS_S_E2As+100], %f26;
	ld.global.f32 	%f27, [%rd4+104];
	st.shared.f32 	[_ZZ9NaiveGEMMPfS_S_E2As+104], %f27;
	ld.global.f32 	%f28, [%rd4+108];
	st.shared.f32 	[_ZZ9NaiveGEMMPfS_S_E2As+108], %f28;
	ld.global.f32 	%f29, [%rd4+112];
	st.shared.f32 	[_ZZ9NaiveGEMMPfS_S_E2As+112], %f29;
	ld.global.f32 	%f30, [%rd4+116];
	st.shared.f32 	[_ZZ9NaiveGEMMPfS_S_E2As+116], %f30;
	ld.global.f32 	%f31, [%rd4+120];
	st.shared.f32 	[_ZZ9NaiveGEMMPfS_S_E2As+120], %f31;
	ld.global.f32 	%f32, [%rd4+124];
	st.shared.f32 	[_ZZ9NaiveGEMMPfS_S_E2As+124], %f32;
	ld.global.f32 	%f33, [%rd4+128];
	st.shared.f32 	[_ZZ9NaiveGEMMPfS_S_E2As+128], %f33;
	ld.global.f32 	%f34, [%rd4+132];
	st.shared.f32 	[_ZZ9NaiveGEMMPfS_S_E2As+132], %f34;
	ld.global.f32 	%f35, [%rd4+136];
	st.shared.f32 	[_ZZ9NaiveGEMMPfS_S_E2As+136], %f35;
	ld.global.f32 	%f36, [%rd4+140];
	st.shared.f32 	[_ZZ9NaiveGEMMPfS_S_E2As+140], %f36;
	ld.global.f32 	%f37, [%rd4+144];
	st.shared.f32 	[_ZZ9NaiveGEMMPfS_S_E2As+144], %f37;
	ld.global.f32 	%f38, [%rd4+148];
	st.shared.f32 	[_ZZ9NaiveGEMMPfS_S_E2As+148], %f38;
	ld.global.f32 	%f39, [%rd4+152];
	st.shared.f32 	[_ZZ9NaiveGEMMPfS_S_E2As+152], %f39;
	ld.global.f32 	%f40, [%rd4+156];
	st.shared.f32 	[_ZZ9NaiveGEMMPfS_S_E2As+156], %f40;
	ld.global.f32 	%f41, [%rd4+160];
	st.shared.f32 	[_ZZ9NaiveGEMMPfS_S_E2As+160], %f41;
	ld.global.f32 	%f42, [%rd4+164];
	st.shared.f32 	[_ZZ9NaiveGEMMPfS_S_E2As+164], %f42;
	ld.global.f32 	%f43, [%rd4+168];
	st.shared.f32 	[_ZZ9NaiveGEMMPfS_S_E2As+168], %f43;
	ld.global.f32 	%f44, [%rd4+172];
	st.shared.f32 	[_ZZ9NaiveGEMMPfS_S_E2As+172], %f44;
	ld.global.f32 	%f45, [%rd4+176];
	st.shared.f32 	[_ZZ9NaiveGEMMPfS_S_E2As+176], %f45;
	ld.global.f32 	%f46, [%rd4+180];
	st.shared.f32 	[_ZZ9NaiveGEMMPfS_S_E2As+180], %f46;
	ld.global.f32 	%f47, [%rd4+184];
	st.shared.f32 	[_ZZ9NaiveGEMMPfS_S_E2As+184], %f47;
	ld.global.f32 	%f48, [%rd4+188];
	st.shared.f32 	[_ZZ9NaiveGEMMPfS_S_E2As+188], %f48;
	ld.global.f32 	%f49, [%rd4+192];
	st.shared.f32 	[_ZZ9NaiveGEMMPfS_S_E2As+192], %f49;
	ld.global.f32 	%f50, [%rd4+196];
	st.shared.f32 	[_ZZ9NaiveGEMMPfS_S_E2As+196], %f50;
	ld.global.f32 	%f51, [%rd4+200];
	st.shared.f32 	[_ZZ9NaiveGEMMPfS_S_E2As+200], %f51;
	ld.global.f32 	%f52, [%rd4+204];
	st.shared.f32 	[_ZZ9NaiveGEMMPfS_S_E2As+204], %f52;
	ld.global.f32 	%f53, [%rd4+208];
	st.shared.f32 	[_ZZ9NaiveGEMMPfS_S_E2As+208], %f53;
	ld.global.f32 	%f54, [%rd4+212];
	st.shared.f32 	[_ZZ9NaiveGEMMPfS_S_E2As+212], %f54;
	ld.global.f32 	%f55, [%rd4+216];
	st.shared.f32 	[_ZZ9NaiveGEMMPfS_S_E2As+216], %f55;
	ld.global.f32 	%f56, [%rd4+220];
	st.shared.f32 	[_ZZ9NaiveGEMMPfS_S_E2As+220], %f56;
	ld.global.f32 	%f57, [%rd4+224];
	st.shared.f32 	[_ZZ9NaiveGEMMPfS_S_E2As+224], %f57;
	ld.global.f32 	%f58, [%rd4+228];
	st.shared.f32 	[_ZZ9NaiveGEMMPfS_S_E2As+228], %f58;
	ld.global.f32 	%f59, [%rd4+232];
	st.shared.f32 	[_ZZ9NaiveGEMMPfS_S_E2As+232], %f59;
	ld.global.f32 	%f60, [%rd4+236];
	st.shared.f32 	[_ZZ9NaiveGEMMPfS_S_E2As+236], %f60;
	ld.global.f32 	%f61, [%rd4+240];
	st.shared.f32 	[_ZZ9NaiveGEMMPfS_S_E2As+240], %f61;
	ld.global.f32 	%f62, [%rd4+244];
	st.shared.f32 	[_ZZ9NaiveGEMMPfS_S_E2As+244], %f62;
	ld.global.f32 	%f63, [%rd4+248];
	st.shared.f32 	[_ZZ9NaiveGEMMPfS_S_E2As+248], %f63;
	ld.global.f32 	%f64, [%rd4+252];
	st.shared.f32 	[_ZZ9NaiveGEMMPfS_S_E2As+252], %f64;
	ld.global.f32 	%f65, [%rd4+256];
	st.shared.f32 	[_ZZ9NaiveGEMMPfS_S_E2As+256], %f65;
	ld.global.f32 	%f66, [%rd4+260];
	st.shared.f32 	[_ZZ9NaiveGEMMPfS_S_E2As+260], %f66;
	ld.global.f32 	%f67, [%rd4+264];
	st.shared.f32 	[_ZZ9NaiveGEMMPfS_S_E2As+264], %f67;
	ld.global.f32 	%f68, [%rd4+268];
	st.shared.f32 	[_ZZ9NaiveGEMMPfS_S_E2As+268], %f68;
	ld.global.f32 	%f69, [%rd4+272];
	st.shared.f32 	[_ZZ9NaiveGEMMPfS_S_E2As+272], %f69;
	ld.global.f32 	%f70, [%rd4+276];
	st.shared.f32 	[_ZZ9NaiveGEMMPfS_S_E2As+276], %f70;
	ld.global.f32 	%f71, [%rd4+280];
	st.shared.f32 	[_ZZ9NaiveGEMMPfS_S_E2As+280], %f71;
	ld.global.f32 	%f72, [%rd4+284];
	st.shared.f32 	[_ZZ9NaiveGEMMPfS_S_E2As+284], %f72;
	ld.global.f32 	%f73, [%rd4+288];
	st.shared.f32 	[_ZZ9NaiveGEMMPfS_S_E2As+288], %f73;
	ld.global.f32 	%f74, [%rd4+292];
	st.shared.f32 	[_ZZ9NaiveGEMMPfS_S_E2As+292], %f74;
	ld.global.f32 	%f75, [%rd4+296];
	st.shared.f32 	[_ZZ9NaiveGEMMPfS_S_E2As+296], %f75;
	ld.global.f32 	%f76, [%rd4+300];
	st.shared.f32 	[_ZZ9NaiveGEMMPfS_S_E2As+300], %f76;
	ld.global.f32 	%f77, [%rd4+304];
	st.shared.f32 	[_ZZ9NaiveGEMMPfS_S_E2As+304], %f77;
	ld.global.f32 	%f78, [%rd4+308];
	st.shared.f32 	[_ZZ9NaiveGEMMPfS_S_E2As+308], %f78;
	ld.global.f32 	%f79, [%rd4+312];
	st.shared.f32 	[_ZZ9NaiveGEMMPfS_S_E2As+312], %f79;
	ld.global.f32 	%f80, [%rd4+316];
	st.shared.f32 	[_ZZ9NaiveGEMMPfS_S_E2As+316], %f80;
	ld.global.f32 	%f81, [%rd4+320];
	st.shared.f32 	[_ZZ9NaiveGEMMPfS_S_E2As+320], %f81;
	ld.global.f32 	%f82, [%rd4+324];
	st.shared.f32 	[_ZZ9NaiveGEMMPfS_S_E2As+324], %f82;
	ld.global.f32 	%f83, [%rd4+328];
	st.shared.f32 	[_ZZ9NaiveGEMMPfS_S_E2As+328], %f83;
	ld.global.f32 	%f84, [%rd4+332];
	st.shared.f32 	[_ZZ9NaiveGEMMPfS_S_E2As+332], %f84;
	ld.global.f32 	%f85, [%rd4+336];
	st.shared.f32 	[_ZZ9NaiveGEMMPfS_S_E2As+336], %f85;
	ld.global.f32 	%f86, [%rd4+340];
	st.shared.f32 	[_ZZ9NaiveGEMMPfS_S_E2As+340], %f86;
	ld.global.f32 	%f87, [%rd4+344];
	st.shared.f32 	[_ZZ9NaiveGEMMPfS_S_E2As+344], %f87;
	ld.global.f32 	%f88, [%rd4+348];
	st.shared.f32 	[_ZZ9NaiveGEMMPfS_S_E2As+348], %f88;
	ld.global.f32 	%f89, [%rd4+352];
	st.shared.f32 	[_ZZ9NaiveGEMMPfS_S_E2As+352], %f89;
	ld.global.f32 	%f90, [%rd4+356];
	st.shared.f32 	[_ZZ9NaiveGEMMPfS_S_E2As+356], %f90;
	ld.global.f32 	%f91, [%rd4+360];
	st.shared.f32 	[_ZZ9NaiveGEMMPfS_S_E2As+360], %f91;
	ld.global.f32 	%f92, [%rd4+364];
	st.shared.f32 	[_ZZ9NaiveGEMMPfS_S_E2As+364], %f92;
	ld.global.f32 	%f93, [%rd4+368];
	st.shared.f32 	[_ZZ9NaiveGEMMPfS_S_E2As+368], %f93;
	ld.global.f32 	%f94, [%rd4+372];
	st.shared.f32 	[_ZZ9NaiveGEMMPfS_S_E2As+372], %f94;
	ld.global.f32 	%f95, [%rd4+376];
	st.shared.f32 	[_ZZ9NaiveGEMMPfS_S_E2As+376], %f95;
	ld.global.f32 	%f96, [%rd4+380];
	st.shared.f32 	[_ZZ9NaiveGEMMPfS_S_E2As+380], %f96;
	ld.global.f32 	%f97, [%rd4+384];
	st.shared.f32 	[_ZZ9NaiveGEMMPfS_S_E2As+384], %f97;
	ld.global.f32 	%f98, [%rd4+388];
	st.shared.f32 	[_ZZ9NaiveGEMMPfS_S_E2As+388], %f98;
	ld.global.f32 	%f99, [%rd4+392];
	st.shared.f32 	[_ZZ9NaiveGEMMPfS_S_E2As+392], %f99;
	ld.global.f32 	%f100, [%rd4+396];
	st.shared.f32 	[_ZZ9NaiveGEMMPfS_S_E2As+396], %f100;
	ld.global.f32 	%f101, [%rd4+400];
	st.shared.f32 	[_ZZ9NaiveGEMMPfS_S_E2As+400], %f101;
	ld.global.f32 	%f102, [%rd4+404];
	st.shared.f32 	[_ZZ9NaiveGEMMPfS_S_E2As+404], %f102;
	ld.global.f32 	%f103, [%rd4+408];
	st.shared.f32 	[_ZZ9NaiveGEMMPfS_S_E2As+408], %f103;
	ld.global.f32 	%f104, [%rd4+412];
	st.shared.f32 	[_ZZ9NaiveGEMMPfS_S_E2As+412], %f104;
	ld.global.f32 	%f105, [%rd4+416];
	st.shared.f32 	[_ZZ9NaiveGEMMPfS_S_E2As+416], %f105;
	ld.global.f32 	%f106, [%rd4+420];
	st.shared.f32 	[_ZZ9NaiveGEMMPfS_S_E2As+420], %f106;
	ld.global.f32 	%f107, [%rd4+424];
	st.shared.f32 	[_ZZ9NaiveGEMMPfS_S_E2As+424], %f107;
	ld.global.f32 	%f108, [%rd4+428];
	st.shared.f32 	[_ZZ9NaiveGEMMPfS_S_E2As+428], %f108;
	ld.global.f32 	%f109, [%rd4+432];
	st.shared.f32 	[_ZZ9NaiveGEMMPfS_S_E2As+432], %f109;
	ld.global.f32 	%f110, [%rd4+436];
	st.shared.f32 	[_ZZ9NaiveGEMMPfS_S_E2As+436], %f110;
	ld.global.f32 	%f111, [%rd4+440];
	st.shared.f32 	[_ZZ9NaiveGEMMPfS_S_E2As+440], %f111;
	ld.global.f32 	%f112, [%rd4+444];
	st.shared.f32 	[_ZZ9NaiveGEMMPfS_S_E2As+444], %f112;
	ld.global.f32 	%f113, [%rd4+448];
	st.shared.f32 	[_ZZ9NaiveGEMMPfS_S_E2As+448], %f113;
	ld.global.f32 	%f114, [%rd4+452];
	st.shared.f32 	[_ZZ9NaiveGEMMPfS_S_E2As+452], %f114;
	ld.global.f32 	%f115, [%rd4+456];
	st.shared.f32 	[_ZZ9NaiveGEMMPfS_S_E2As+456], %f115;
	ld.global.f32 	%f116, [%rd4+460];
	st.shared.f32 	[_ZZ9NaiveGEMMPfS_S_E2As+460], %f116;
	ld.global.f32 	%f117, [%rd4+464];
	st.shared.f32 	[_ZZ9NaiveGEMMPfS_S_E2As+464], %f117;
	ld.global.f32 	%f118, [%rd4+468];
	st.shared.f32 	[_ZZ9NaiveGEMMPfS_S_E2As+468], %f118;
	ld.global.f32 	%f119, [%rd4+472];
	st.shared.f32 	[_ZZ9NaiveGEMMPfS_S_E2As+472], %f119;
	ld.global.f32 	%f120, [%rd4+476];
	st.shared.f32 	[_ZZ9NaiveGEMMPfS_S_E2As+476], %f120;
	ld.global.f32 	%f121, [%rd4+480];
	st.shared.f32 	[_ZZ9NaiveGEMMPfS_S_E2As+480], %f121;
	ld.global.f32 	%f122, [%rd4+484];
	st.shared.f32 	[_ZZ9NaiveGEMMPfS_S_E2As+484], %f122;
	ld.global.f32 	%f123, [%rd4+488];
	st.shared.f32 	[_ZZ9NaiveGEMMPfS_S_E2As+488], %f123;
	ld.global.f32 	%f124, [%rd4+492];
	st.shared.f32 	[_ZZ9NaiveGEMMPfS_S_E2As+492], %f124;
	ld.global.f32 	%f125, [%rd4+496];
	st.shared.f32 	[_ZZ9NaiveGEMMPfS_S_E2As+496], %f125;
	ld.global.f32 	%f126, [%rd4+500];
	st.shared.f32 	[_ZZ9NaiveGEMMPfS_S_E2As+500], %f126;
	ld.global.f32 	%f127, [%rd4+504];
	st.shared.f32 	[_ZZ9NaiveGEMMPfS_S_E2As+504], %f127;
	ld.global.f32 	%f128, [%rd4+508];
	st.shared.f32 	[_ZZ9NaiveGEMMPfS_S_E2As+508], %f128;
	ld.global.f32 	%f129, [%rd4+512];
	st.shared.f32 	[_ZZ9NaiveGEMMPfS_S_E2As+512], %f129;
	ld.global.f32 	%f130, [%rd4+516];
	st.shared.f32 	[_ZZ9NaiveGEMMPfS_S_E2As+516], %f130;
	ld.global.f32 	%f131, [%rd4+520];
	st.shared.f32 	[_ZZ9NaiveGEMMPfS_S_E2As+520], %f131;
	ld.global.f32 	%f132, [%rd4+524];
	st.shared.f32 	[_ZZ9NaiveGEMMPfS_S_E2As+524], %f132;
	ld.global.f32 	%f133, [%rd4+528];
	st.shared.f32 	[_ZZ9NaiveGEMMPfS_S_E2As+528], %f133;
	ld.global.f32 	%f134, [%rd4+532];
	st.shared.f32 	[_ZZ9NaiveGEMMPfS_S_E2As+532], %f134;
	ld.global.f32 	%f135, [%rd4+536];
	st.shared.f32 	[_ZZ9NaiveGEMMPfS_S_E2As+536], %f135;
	ld.global.f32 	%f136, [%rd4+540];
	st.shared.f32 	[_ZZ9NaiveGEMMPfS_S_E2As+540], %f136;
	ld.global.f32 	%f137, [%rd4+544];
	st.shared.f32 	[_ZZ9NaiveGEMMPfS_S_E2As+544], %f137;
	ld.global.f32 	%f138, [%rd4+548];
	st.shared.f32 	[_ZZ9NaiveGEMMPfS_S_E2As+548], %f138;
	ld.global.f32 	%f139, [%rd4+552];
	st.shared.f32 	[_ZZ9NaiveGEMMPfS_S_E2As+552], %f139;
	ld.global.f32 	%f140, [%rd4+556];
	st.shared.f32 	[_ZZ9NaiveGEMMPfS_S_E2As+556], %f140;
	ld.global.f32 	%f141, [%rd4+560];
	st.shared.f32 	[_ZZ9NaiveGEMMPfS_S_E2As+560], %f141;
	ld.global.f32 	%f142, [%rd4+564];
	st.shared.f32 	[_ZZ9NaiveGEMMPfS_S_E2As+564], %f142;
	ld.global.f32 	%f143, [%rd4+568];
	st.shared.f32 	[_ZZ9NaiveGEMMPfS_S_E2As+568], %f143;
	ld.global.f32 	%f144, [%rd4+572];
	st.shared.f32 	[_ZZ9NaiveGEMMPfS_S_E2As+572], %f144;
	ld.global.f32 	%f145, [%rd4+576];
	st.shared.f32 	[_ZZ9NaiveGEMMPfS_S_E2As+576], %f145;
	ld.global.f32 	%f146, [%rd4+580];
	st.shared.f32 	[_ZZ9NaiveGEMMPfS_S_E2As+580], %f146;
	ld.global.f32 	%f147, [%rd4+584];
	st.shared.f32 	[_ZZ9NaiveGEMMPfS_S_E2As+584], %f147;
	ld.global.f32 	%f148, [%rd4+588];
	st.shared.f32 	[_ZZ9NaiveGEMMPfS_S_E2As+588], %f148;
	ld.global.f32 	%f149, [%rd4+592];
	st.shared.f32 	[_ZZ9NaiveGEMMPfS_S_E2As+592], %f149;
	ld.global.f32 	%f150, [%rd4+596];
	st.shared.f32 	[_ZZ9NaiveGEMMPfS_S_E2As+596], %f150;
	ld.global.f32 	%f151, [%rd4+600];
	st.shared.f32 	[_ZZ9NaiveGEMMPfS_S_E2As+600], %f151;
	ld.global.f32 	%f152, [%rd4+604];
	st.shared.f32 	[_ZZ9NaiveGEMMPfS_S_E2As+604], %f152;
	ld.global.f32 	%f153, [%rd4+608];
	st.shared.f32 	[_ZZ9NaiveGEMMPfS_S_E2As+608], %f153;
	ld.global.f32 	%f154, [%rd4+612];
	st.shared.f32 	[_ZZ9NaiveGEMMPfS_S_E2As+612], %f154;
	ld.global.f32 	%f155, [%rd4+616];
	st.shared.f32 	[_ZZ9NaiveGEMMPfS_S_E2As+616], %f155;
	ld.global.f32 	%f156, [%rd4+620];
	st.shared.f32 	[_ZZ9NaiveGEMMPfS_S_E2As+620], %f156;
	ld.global.f32 	%f157, [%rd4+624];
	st.shared.f32 	[_ZZ9NaiveGEMMPfS_S_E2As+624], %f157;
	ld.global.f32 	%f158, [%rd4+628];
	st.shared.f32 	[_ZZ9NaiveGEMMPfS_S_E2As+628], %f158;
	ld.global.f32 	%f159, [%rd4+632];
	st.shared.f32 	[_ZZ9NaiveGEMMPfS_S_E2As+632], %f159;
	ld.global.f32 	%f160, [%rd4+636];
	st.shared.f32 	[_ZZ9NaiveGEMMPfS_S_E2As+636], %f160;
	ld.global.f32 	%f161, [%rd4+640];
	st.shared.f32 	[_ZZ9NaiveGEMMPfS_S_E2As+640], %f161;
	ld.global.f32 	%f162, [%rd4+644];
	st.shared.f32 	[_ZZ9NaiveGEMMPfS_S_E2As+644], %f162;
	ld.global.f32 	%f163, [%rd4+648];
	st.shared.f32 	[_ZZ9NaiveGEMMPfS_S_E2As+648], %f163;
	ld.global.f32 	%f164, [%rd4+652];
	st.shared.f32 	[_ZZ9NaiveGEMMPfS_S_E2As+652], %f164;
	ld.global.f32 	%f165, [%rd4+656];
	st.shared.f32 	[_ZZ9NaiveGEMMPfS_S_E2As+656], %f165;
	ld.global.f32 	%f166, [%rd4+660];
	st.shared.f32 	[_ZZ9NaiveGEMMPfS_S_E2As+660], %f166;
	ld.global.f32 	%f167, [%rd4+664];
	st.shared.f32 	[_ZZ9NaiveGEMMPfS_S_E2As+664], %f167;
	ld.global.f32 	%f168, [%rd4+668];
	st.shared.f32 	[_ZZ9NaiveGEMMPfS_S_E2As+668], %f168;
	ld.global.f32 	%f169, [%rd4+672];
	st.shared.f32 	[_ZZ9NaiveGEMMPfS_S_E2As+672], %f169;
	ld.global.f32 	%f170, [%rd4+676];
	st.shared.f32 	[_ZZ9NaiveGEMMPfS_S_E2As+676], %f170;
	ld.global.f32 	%f171, [%rd4+680];
	st.shared.f32 	[_ZZ9NaiveGEMMPfS_S_E2As+680], %f171;
	ld.global.f32 	%f172, [%rd4+684];
	st.shared.f32 	[_ZZ9NaiveGEMMPfS_S_E2As+684], %f172;
	ld.global.f32 	%f173, [%rd4+688];
	st.shared.f32 	[_ZZ9NaiveGEMMPfS_S_E2As+688], %f173;
	ld.global.f32 	%f174, [%rd4+692];
	st.shared.f32 	[_ZZ9NaiveGEMMPfS_S_E2As+692], %f174;
	ld.global.f32 	%f175, [%rd4+696];
	st.shared.f32 	[_ZZ9NaiveGEMMPfS_S_E2As+696], %f175;
	ld.global.f32 	%f176, [%rd4+700];
	st.shared.f32 	[_ZZ9NaiveGEMMPfS_S_E2As+700], %f176;
	ld.global.f32 	%f177, [%rd4+704];
	st.shared.f32 	[_ZZ9NaiveGEMMPfS_S_E2As+704], %f177;
	ld.global.f32 	%f178, [%rd4+708];
	st.shared.f32 	[_ZZ9NaiveGEMMPfS_S_E2As+708], %f178;
	ld.global.f32 	%f179, [%rd4+712];
	st.shared.f32 	[_ZZ9NaiveGEMMPfS_S_E2As+712], %f179;
	ld.global.f32 	%f180, [%rd4+716];
	st.shared.f32 	[_ZZ9NaiveGEMMPfS_S_E2As+716], %f180;
	ld.global.f32 	%f181, [%rd4+720];
	st.shared.f32 	[_ZZ9NaiveGEMMPfS_S_E2As+720], %f181;
	ld.global.f32 	%f182, [%rd4+724];
	st.shared.f32 	[_ZZ9NaiveGEMMPfS_S_E2As+724], %f182;
	ld.global.f32 	%f183, [%rd4+728];
	st.shared.f32 	[_ZZ9NaiveGEMMPfS_S_E2As+728], %f183;
	ld.global.f32 	%f184, [%rd4+732];
	st.shared.f32 	[_ZZ9NaiveGEMMPfS_S_E2As+732], %f184;
	ld.global.f32 	%f185, [%rd4+736];
	st.shared.f32 	[_ZZ9NaiveGEMMPfS_S_E2As+736], %f185;
	ld.global.f32 	%f186, [%rd4+740];
	st.shared.f32 	[_ZZ9NaiveGEMMPfS_S_E2As+740], %f186;
	ld.global.f32 	%f187, [%rd4+744];
	st.shared.f32 	[_ZZ9NaiveGEMMPfS_S_E2As+744], %f187;
	ld.global.f32 	%f188, [%rd4+748];
	st.shared.f32 	[_ZZ9NaiveGEMMPfS_S_E2As+748], %f188;
	ld.global.f32 	%f189, [%rd4+752];
	st.shared.f32 	[_ZZ9NaiveGEMMPfS_S_E2As+752], %f189;
	ld.global.f32 	%f190, [%rd4+756];
	st.shared.f32 	[_ZZ9NaiveGEMMPfS_S_E2As+756], %f190;
	ld.global.f32 	%f191, [%rd4+760];
	st.shared.f32 	[_ZZ9NaiveGEMMPfS_S_E2As+760], %f191;
	ld.global.f32 	%f192, [%rd4+764];
	st.shared.f32 	[_ZZ9NaiveGEMMPfS_S_E2As+764], %f192;
	ld.global.f32 	%f193, [%rd4+768];
	st.shared.f32 	[_ZZ9NaiveGEMMPfS_S_E2As+768], %f193;
	ld.global.f32 	%f194, [%rd4+772];
	st.shared.f32 	[_ZZ9NaiveGEMMPfS_S_E2As+772], %f194;
	ld.global.f32 	%f195, [%rd4+776];
	st.shared.f32 	[_ZZ9NaiveGEMMPfS_S_E2As+776], %f195;
	ld.global.f32 	%f196, [%rd4+780];
	st.shared.f32 	[_ZZ9NaiveGEMMPfS_S_E2As+780], %f196;
	ld.global.f32 	%f197, [%rd4+784];
	st.shared.f32 	[_ZZ9NaiveGEMMPfS_S_E2As+784], %f197;
	ld.global.f32 	%f198, [%rd4+788];
	st.shared.f32 	[_ZZ9NaiveGEMMPfS_S_E2As+788], %f198;
	ld.global.f32 	%f199, [%rd4+792];
	st.shared.f32 	[_ZZ9NaiveGEMMPfS_S_E2As+792], %f199;
	ld.global.f32 	%f200, [%rd4+796];
	st.shared.f32 	[_ZZ9NaiveGEMMPfS_S_E2As+796], %f200;
	ld.global.f32 	%f201, [%rd4+800];
	st.shared.f32 	[_ZZ9NaiveGEMMPfS_S_E2As+800], %f201;
	ld.global.f32 	%f202, [%rd4+804];
	st.shared.f32 	[_ZZ9NaiveGEMMPfS_S_E2As+804], %f202;
	ld.global.f32 	%f203, [%rd4+808];
	st.shared.f32 	[_ZZ9NaiveGEMMPfS_S_E2As+808], %f203;
	ld.global.f32 	%f204, [%rd4+812];
	st.shared.f32 	[_ZZ9NaiveGEMMPfS_S_E2As+812], %f204;
	ld.global.f32 	%f205, [%rd4+816];
	st.shared.f32 	[_ZZ9NaiveGEMMPfS_S_E2As+816], %f205;
	ld.global.f32 	%f206, [%rd4+820];
	st.shared.f32 	[_ZZ9NaiveGEMMPfS_S_E2As+820], %f206;
	ld.global.f32 	%f207, [%rd4+824];
	st.shared.f32 	[_ZZ9NaiveGEMMPfS_S_E2As+824], %f207;
	ld.global.f32 	%f208, [%rd4+828];
	st.shared.f32 	[_ZZ9NaiveGEMMPfS_S_E2As+828], %f208;
	ld.global.f32 	%f209, [%rd4+832];
	st.shared.f32 	[_ZZ9NaiveGEMMPfS_S_E2As+832], %f209;
	ld.global.f32 	%f210, [%rd4+836];
	st.shared.f32 	[_ZZ9NaiveGEMMPfS_S_E2As+836], %f210;
	ld.global.f32 	%f211, [%rd4+840];
	st.shared.f32 	[_ZZ9NaiveGEMMPfS_S_E2As+840], %f211;
	ld.global.f32 	%f212, [%rd4+844];
	st.shared.f32 	[_ZZ9NaiveGEMMPfS_S_E2As+844], %f212;
	ld.global.f32 	%f213, [%rd4+848];
	st.shared.f32 	[_ZZ9NaiveGEMMPfS_S_E2As+848], %f213;
	ld.global.f32 	%f214, [%rd4+852];
	st.shared.f32 	[_ZZ9NaiveGEMMPfS_S_E2As+852], %f214;
	ld.global.f32 	%f215, [%rd4+856];
	st.shared.f32 	[_ZZ9NaiveGEMMPfS_S_E2As+856], %f215;
	ld.global.f32 	%f216, [%rd4+860];
	st.shared.f32 	[_ZZ9NaiveGEMMPfS_S_E2As+860], %f216;
	ld.global.f32 	%f217, [%rd4+864];
	st.shared.f32 	[_ZZ9NaiveGEMMPfS_S_E2As+864], %f217;
	ld.global.f32 	%f218, [%rd4+868];
	st.shared.f32 	[_ZZ9NaiveGEMMPfS_S_E2As+868], %f218;
	ld.global.f32 	%f219, [%rd4+872];
	st.shared.f32 	[_ZZ9NaiveGEMMPfS_S_E2As+872], %f219;
	ld.global.f32 	%f220, [%rd4+876];
	st.shared.f32 	[_ZZ9NaiveGEMMPfS_S_E2As+876], %f220;
	ld.global.f32 	%f221, [%rd4+880];
	st.shared.f32 	[_ZZ9NaiveGEMMPfS_S_E2As+880], %f221;
	ld.global.f32 	%f222, [%rd4+884];
	st.shared.f32 	[_ZZ9NaiveGEMMPfS_S_E2As+884], %f222;
	ld.global.f32 	%f223, [%rd4+888];
	st.shared.f32 	[_ZZ9NaiveGEMMPfS_S_E2As+888], %f223;
	ld.global.f32 	%f224, [%rd4+892];
	st.shared.f32 	[_ZZ9NaiveGEMMPfS_S_E2As+892], %f224;
	ld.global.f32 	%f225, [%rd4+896];
	st.shared.f32 	[_ZZ9NaiveGEMMPfS_S_E2As+896], %f225;
	ld.global.f32 	%f226, [%rd4+900];
	st.shared.f32 	[_ZZ9NaiveGEMMPfS_S_E2As+900], %f226;
	ld.global.f32 	%f227, [%rd4+904];
	st.shared.f32 	[_ZZ9NaiveGEMMPfS_S_E2As+904], %f227;
	ld.global.f32 	%f228, [%rd4+908];
	st.shared.f32 	[_ZZ9NaiveGEMMPfS_S_E2As+908], %f228;
	ld.global.f32 	%f229, [%rd4+912];
	st.shared.f32 	[_ZZ9NaiveGEMMPfS_S_E2As+912], %f229;
	ld.global.f32 	%f230, [%rd4+916];
	st.shared.f32 	[_ZZ9NaiveGEMMPfS_S_E2As+916], %f230;
	ld.global.f32 	%f231, [%rd4+920];
	st.shared.f32 	[_ZZ9NaiveGEMMPfS_S_E2As+920], %f231;
	ld.global.f32 	%f232, [%rd4+924];
	st.shared.f32 	[_ZZ9NaiveGEMMPfS_S_E2As+924], %f232;
	ld.global.f32 	%f233, [%rd4+928];
	st.shared.f32 	[_ZZ9NaiveGEMMPfS_S_E2As+928], %f233;
	ld.global.f32 	%f234, [%rd4+932];
	st.shared.f32 	[_ZZ9NaiveGEMMPfS_S_E2As+932], %f234;
	ld.global.f32 	%f235, [%rd4+936];
	st.shared.f32 	[_ZZ9NaiveGEMMPfS_S_E2As+936], %f235;
	ld.global.f32 	%f236, [%rd4+940];
	st.shared.f32 	[_ZZ9NaiveGEMMPfS_S_E2As+940], %f236;
	ld.global.f32 	%f237, [%rd4+944];
	st.shared.f32 	[_ZZ9NaiveGEMMPfS_S_E2As+944], %f237;
	ld.global.f32 	%f238, [%rd4+948];
	st.shared.f32 	[_ZZ9NaiveGEMMPfS_S_E2As+948], %f238;
	ld.global.f32 	%f239, [%rd4+952];
	st.shared.f32 	[_ZZ9NaiveGEMMPfS_S_E2As+952], %f239;
	ld.global.f32 	%f240, [%rd4+956];
	st.shared.f32 	[_ZZ9NaiveGEMMPfS_S_E2As+956], %f240;
	ld.global.f32 	%f241, [%rd4+960];
	st.shared.f32 	[_ZZ9NaiveGEMMPfS_S_E2As+960], %f241;
	ld.global.f32 	%f242, [%rd4+964];
	st.shared.f32 	[_ZZ9NaiveGEMMPfS_S_E2As+964], %f242;
	ld.global.f32 	%f243, [%rd4+968];
	st.shared.f32 	[_ZZ9NaiveGEMMPfS_S_E2As+968], %f243;
	ld.global.f32 	%f244, [%rd4+972];
	st.shared.f32 	[_ZZ9NaiveGEMMPfS_S_E2As+972], %f244;
	ld.global.f32 	%f245, [%rd4+976];
	st.shared.f32 	[_ZZ9NaiveGEMMPfS_S_E2As+976], %f245;
	ld.global.f32 	%f246, [%rd4+980];
	st.shared.f32 	[_ZZ9NaiveGEMMPfS_S_E2As+980], %f246;
	ld.global.f32 	%f247, [%rd4+984];
	st.shared.f32 	[_ZZ9NaiveGEMMPfS_S_E2As+984], %f247;
	ld.global.f32 	%f248, [%rd4+988];
	st.shared.f32 	[_ZZ9NaiveGEMMPfS_S_E2As+988], %f248;
	ld.global.f32 	%f249, [%rd4+992];
	st.shared.f32 	[_ZZ9NaiveGEMMPfS_S_E2As+992], %f249;
	ld.global.f32 	%f250, [%rd4+996];
	st.shared.f32 	[_ZZ9NaiveGEMMPfS_S_E2As+996], %f250;
	ld.global.f32 	%f251, [%rd4+1000];
	st.shared.f32 	[_ZZ9NaiveGEMMPfS_S_E2As+1000], %f251;
	ld.global.f32 	%f252, [%rd4+1004];
	st.shared.f32 	[_ZZ9NaiveGEMMPfS_S_E2As+1004], %f252;
	ld.global.f32 	%f253, [%rd4+1008];
	st.shared.f32 	[_ZZ9NaiveGEMMPfS_S_E2As+1008], %f253;
	ld.global.f32 	%f254, [%rd4+1012];
	st.shared.f32 	[_ZZ9NaiveGEMMPfS_S_E2As+1012], %f254;
	ld.global.f32 	%f255, [%rd4+1016];
	st.shared.f32 	[_ZZ9NaiveGEMMPfS_S_E2As+1016], %f255;
	ld.global.f32 	%f256, [%rd4+1020];
	st.shared.f32 	[_ZZ9NaiveGEMMPfS_S_E2As+1020], %f256;
	ld.global.f32 	%f257, [%rd4+1024];
	st.shared.f32 	[_ZZ9NaiveGEMMPfS_S_E2As+1024], %f257;
	ld.global.f32 	%f258, [%rd4+1028];
	st.shared.f32 	[_ZZ9NaiveGEMMPfS_S_E2As+1028], %f258;
	ld.global.f32 	%f259, [%rd4+1032];
	st.shared.f32 	[_ZZ9NaiveGEMMPfS_S_E2As+1032], %f259;
	ld.global.f32 	%f260, [%rd4+1036];
	st.shared.f32 	[_ZZ9NaiveGEMMPfS_S_E2As+1036], %f260;
	ld.global.f32 	%f261, [%rd4+1040];
	st.shared.f32 	[_ZZ9NaiveGEMMPfS_S_E2As+1040], %f261;
	ld.global.f32 	%f262, [%rd4+1044];
	st.shared.f32 	[_ZZ9NaiveGEMMPfS_S_E2As+1044], %f262;
	ld.global.f32 	%f263, [%rd4+1048];
	st.shared.f32 	[_ZZ9NaiveGEMMPfS_S_E2As+1048], %f263;
	ld.global.f32 	%f264, [%rd4+1052];
	st.shared.f32 	[_ZZ9NaiveGEMMPfS_S_E2As+1052], %f264;
	ld.global.f32 	%f265, [%rd4+1056];
	st.shared.f32 	[_ZZ9NaiveGEMMPfS_S_E2As+1056], %f265;
	ld.global.f32 	%f266, [%rd4+1060];
	st.shared.f32 	[_ZZ9NaiveGEMMPfS_S_E2As+1060], %f266;
	ld.global.f32 	%f267, [%rd4+1064];
	st.shared.f32 	[_ZZ9NaiveGEMMPfS_S_E2As+1064], %f267;
	ld.global.f32 	%f268, [%rd4+1068];
	st.shared.f32 	[_ZZ9NaiveGEMMPfS_S_E2As+1068], %f268;
	ld.global.f32 	%f269, [%rd4+1072];
	st.shared.f32 	[_ZZ9NaiveGEMMPfS_S_E2As+1072], %f269;
	ld.global.f32 	%f270, [%rd4+1076];
	st.shared.f32 	[_ZZ9NaiveGEMMPfS_S_E2As+1076], %f270;
	ld.global.f32 	%f271, [%rd4+1080];
	st.shared.f32 	[_ZZ9NaiveGEMMPfS_S_E2As+1080], %f271;
	ld.global.f32 	%f272, [%rd4+1084];
	st.shared.f32 	[_ZZ9NaiveGEMMPfS_S_E2As+1084], %f272;
	ld.global.f32 	%f273, [%rd4+1088];
	st.shared.f32 	[_ZZ9NaiveGEMMPfS_S_E2As+1088], %f273;
	ld.global.f32 	%f274, [%rd4+1092];
	st.shared.f32 	[_ZZ9NaiveGEMMPfS_S_E2As+1092], %f274;
	ld.global.f32 	%f275, [%rd4+1096];
	st.shared.f32 	[_ZZ9NaiveGEMMPfS_S_E2As+1096], %f275;
	ld.global.f32 	%f276, [%rd4+1100];
	st.shared.f32 	[_ZZ9NaiveGEMMPfS_S_E2As+1100], %f276;
	ld.global.f32 	%f277, [%rd4+1104];
	st.shared.f32 	[_ZZ9NaiveGEMMPfS_S_E2As+1104], %f277;
	ld.global.f32 	%f278, [%rd4+1108];
	st.shared.f32 	[_ZZ9NaiveGEMMPfS_S_E2As+1108], %f278;
	ld.global.f32 	%f279, [%rd4+1112];
	st.shared.f32 	[_ZZ9NaiveGEMMPfS_S_E2As+1112], %f279;
	ld.global.f32 	%f280, [%rd4+1116];
	st.shared.f32 	[_ZZ9NaiveGEMMPfS_S_E2As+1116], %f280;
	ld.global.f32 	%f281, [%rd4+1120];
	st.shared.f32 	[_ZZ9NaiveGEMMPfS_S_E2As+1120], %f281;
	ld.global.f32 	%f282, [%rd4+1124];
	st.shared.f32 	[_ZZ9NaiveGEMMPfS_S_E2As+1124], %f282;
	ld.global.f32 	%f283, [%rd4+1128];
	st.shared.f32 	[_ZZ9NaiveGEMMPfS_S_E2As+1128], %f283;
	ld.global.f32 	%f284, [%rd4+1132];
	st.shared.f32 	[_ZZ9NaiveGEMMPfS_S_E2As+1132], %f284;
	ld.global.f32 	%f285, [%rd4+1136];
	st.shared.f32 	[_ZZ9NaiveGEMMPfS_S_E2As+1136], %f285;
	ld.global.f32 	%f286, [%rd4+1140];
	st.shared.f32 	[_ZZ9NaiveGEMMPfS_S_E2As+1140], %f286;
	ld.global.f32 	%f287, [%rd4+1144];
	st.shared.f32 	[_ZZ9NaiveGEMMPfS_S_E2As+1144], %f287;
	ld.global.f32 	%f288, [%rd4+1148];
	st.shared.f32 	[_ZZ9NaiveGEMMPfS_S_E2As+1148], %f288;
	ld.global.f32 	%f289, [%rd4+1152];
	st.shared.f32 	[_ZZ9NaiveGEMMPfS_S_E2As+1152], %f289;
	ld.global.f32 	%f290, [%rd4+1156];
	st.shared.f32 	[_ZZ9NaiveGEMMPfS_S_E2As+1156], %f290;
	ld.global.f32 	%f291, [%rd4+1160];
	st.shared.f32 	[_ZZ9NaiveGEMMPfS_S_E2As+1160], %f291;
	ld.global.f32 	%f292, [%rd4+1164];
	st.shared.f32 	[_ZZ9NaiveGEMMPfS_S_E2As+1164], %f292;
	ld.global.f32 	%f293, [%rd4+1168];
	st.shared.f32 	[_ZZ9NaiveGEMMPfS_S_E2As+1168], %f293;
	ld.global.f32 	%f294, [%rd4+1172];
	st.shared.f32 	[_ZZ9NaiveGEMMPfS_S_E2As+1172], %f294;
	ld.global.f32 	%f295, [%rd4+1176];
	st.shared.f32 	[_ZZ9NaiveGEMMPfS_S_E2As+1176], %f295;
	ld.global.f32 	%f296, [%rd4+1180];
	st.shared.f32 	[_ZZ9NaiveGEMMPfS_S_E2As+1180], %f296;
	ld.global.f32 	%f297, [%rd4+1184];
	st.shared.f32 	[_ZZ9NaiveGEMMPfS_S_E2As+1184], %f297;
	ld.global.f32 	%f298, [%rd4+1188];
	st.shared.f32 	[_ZZ9NaiveGEMMPfS_S_E2As+1188], %f298;
	ld.global.f32 	%f299, [%rd4+1192];
	st.shared.f32 	[_ZZ9NaiveGEMMPfS_S_E2As+1192], %f299;
	ld.global.f32 	%f300, [%rd4+1196];
	st.shared.f32 	[_ZZ9NaiveGEMMPfS_S_E2As+1196], %f300;
	ld.global.f32 	%f301, [%rd4+1200];
	st.shared.f32 	[_ZZ9NaiveGEMMPfS_S_E2As+1200], %f301;
	ld.global.f32 	%f302, [%rd4+1204];
	st.shared.f32 	[_ZZ9NaiveGEMMPfS_S_E2As+1204], %f302;
	ld.global.f32 	%f303, [%rd4+1208];
	st.shared.f32 	[_ZZ9NaiveGEMMPfS_S_E2As+1208], %f303;
	ld.global.f32 	%f304, [%rd4+1212];
	st.shared.f32 	[_ZZ9NaiveGEMMPfS_S_E2As+1212], %f304;
	ld.global.f32 	%f305, [%rd4+1216];
	st.shared.f32 	[_ZZ9NaiveGEMMPfS_S_E2As+1216], %f305;
	ld.global.f32 	%f306, [%rd4+1220];
	st.shared.f32 	[_ZZ9NaiveGEMMPfS_S_E2As+1220], %f306;
	ld.global.f32 	%f307, [%rd4+1224];
	st.shared.f32 	[_ZZ9NaiveGEMMPfS_S_E2As+1224], %f307;
	ld.global.f32 	%f308, [%rd4+1228];
	st.shared.f32 	[_ZZ9NaiveGEMMPfS_S_E2As+1228], %f308;
	ld.global.f32 	%f309, [%rd4+1232];
	st.shared.f32 	[_ZZ9NaiveGEMMPfS_S_E2As+1232], %f309;
	ld.global.f32 	%f310, [%rd4+1236];
	st.shared.f32 	[_ZZ9NaiveGEMMPfS_S_E2As+1236], %f310;
	ld.global.f32 	%f311, [%rd4+1240];
	st.shared.f32 	[_ZZ9NaiveGEMMPfS_S_E2As+1240], %f311;
	ld.global.f32 	%f312, [%rd4+1244];
	st.shared.f32 	[_ZZ9NaiveGEMMPfS_S_E2As+1244], %f312;
	ld.global.f32 	%f313, [%rd4+1248];
	st.shared.f32 	[_ZZ9NaiveGEMMPfS_S_E2As+1248], %f313;
	ld.global.f32 	%f314, [%rd4+1252];
	st.shared.f32 	[_ZZ9NaiveGEMMPfS_S_E2As+1252], %f314;
	ld.global.f32 	%f315, [%rd4+1256];
	st.shared.f32 	[_ZZ9NaiveGEMMPfS_S_E2As+1256], %f315;
	ld.global.f32 	%f316, [%rd4+1260];
	st.shared.f32 	[_ZZ9NaiveGEMMPfS_S_E2As+1260], %f316;
	ld.global.f32 	%f317, [%rd4+1264];
	st.shared.f32 	[_ZZ9NaiveGEMMPfS_S_E2As+1264], %f317;
	ld.global.f32 	%f318, [%rd4+1268];
	st.shared.f32 	[_ZZ9NaiveGEMMPfS_S_E2As+1268], %f318;
	ld.global.f32 	%f319, [%rd4+1272];
	st.shared.f32 	[_ZZ9NaiveGEMMPfS_S_E2As+1272], %f319;
	ld.global.f32 	%f320, [%rd4+1276];
	st.shared.f32 	[_ZZ9NaiveGEMMPfS_S_E2As+1276], %f320;
	ld.global.f32 	%f321, [%rd4+1280];
	st.shared.f32 	[_ZZ9NaiveGEMMPfS_S_E2As+1280], %f321;
	ld.global.f32 	%f322, [%rd4+1284];
	st.shared.f32 	[_ZZ9NaiveGEMMPfS_S_E2As+1284], %f322;
	ld.global.f32 	%f323, [%rd4+1288];
	st.shared.f32 	[_ZZ9NaiveGEMMPfS_S_E2As+1288], %f323;
	ld.global.f32 	%f324, [%rd4+1292];
	st.shared.f32 	[_ZZ9NaiveGEMMPfS_S_E2As+1292], %f324;
	ld.global.f32 	%f325, [%rd4+1296];
	st.shared.f32 	[_ZZ9NaiveGEMMPfS_S_E2As+1296], %f325;
	ld.global.f32 	%f326, [%rd4+1300];
	st.shared.f32 	[_ZZ9NaiveGEMMPfS_S_E2As+1300], %f326;
	ld.global.f32 	%f327, [%rd4+1304];
	st.shared.f32 	[_ZZ9NaiveGEMMPfS_S_E2As+1304], %f327;
	ld.global.f32 	%f328, [%rd4+1308];
	st.shared.f32 	[_ZZ9NaiveGEMMPfS_S_E2As+1308], %f328;
	ld.global.f32 	%f329, [%rd4+1312];
	st.shared.f32 	[_ZZ9NaiveGEMMPfS_S_E2As+1312], %f329;
	ld.global.f32 	%f330, [%rd4+1316];
	st.shared.f32 	[_ZZ9NaiveGEMMPfS_S_E2As+1316], %f330;
	ld.global.f32 	%f331, [%rd4+1320];
	st.shared.f32 	[_ZZ9NaiveGEMMPfS_S_E2As+1320], %f331;
	ld.global.f32 	%f332, [%rd4+1324];
	st.shared.f32 	[_ZZ9NaiveGEMMPfS_S_E2As+1324], %f332;
	ld.global.f32 	%f333, [%rd4+1328];
	st.shared.f32 	[_ZZ9NaiveGEMMPfS_S_E2As+1328], %f333;
	ld.global.f32 	%f334, [%rd4+1332];
	st.shared.f32 	[_ZZ9NaiveGEMMPfS_S_E2As+1332], %f334;
	ld.global.f32 	%f335, [%rd4+1336];
	st.shared.f32 	[_ZZ9NaiveGEMMPfS_S_E2As+1336], %f335;
	ld.global.f32 	%f336, [%rd4+1340];
	st.shared.f32 	[_ZZ9NaiveGEMMPfS_S_E2As+1340], %f336;
	ld.global.f32 	%f337, [%rd4+1344];
	st.shared.f32 	[_ZZ9NaiveGEMMPfS_S_E2As+1344], %f337;
	ld.global.f32 	%f338, [%rd4+1348];
	st.shared.f32 	[_ZZ9NaiveGEMMPfS_S_E2As+1348], %f338;
	ld.global.f32 	%f339, [%rd4+1352];
	st.shared.f32 	[_ZZ9NaiveGEMMPfS_S_E2As+1352], %f339;
	ld.global.f32 	%f340, [%rd4+1356];
	st.shared.f32 	[_ZZ9NaiveGEMMPfS_S_E2As+1356], %f340;
	ld.global.f32 	%f341, [%rd4+1360];
	st.shared.f32 	[_ZZ9NaiveGEMMPfS_S_E2As+1360], %f341;
	ld.global.f32 	%f342, [%rd4+1364];
	st.shared.f32 	[_ZZ9NaiveGEMMPfS_S_E2As+1364], %f342;
	ld.global.f32 	%f343, [%rd4+1368];
	st.shared.f32 	[_ZZ9NaiveGEMMPfS_S_E2As+1368], %f343;
	ld.global.f32 	%f344, [%rd4+1372];
	st.shared.f32 	[_ZZ9NaiveGEMMPfS_S_E2As+1372], %f344;
	ld.global.f32 	%f345, [%rd4+1376];
	st.shared.f32 	[_ZZ9NaiveGEMMPfS_S_E2As+1376], %f345;
	ld.global.f32 	%f346, [%rd4+1380];
	st.shared.f32 	[_ZZ9NaiveGEMMPfS_S_E2As+1380], %f346;
	ld.global.f32 	%f347, [%rd4+1384];
	st.shared.f32 	[_ZZ9NaiveGEMMPfS_S_E2As+1384], %f347;
	ld.global.f32 	%f348, [%rd4+1388];
	st.shared.f32 	[_ZZ9NaiveGEMMPfS_S_E2As+1388], %f348;
	ld.global.f32 	%f349, [%rd4+1392];
	st.shared.f32 	[_ZZ9NaiveGEMMPfS_S_E2As+1392], %f349;
	ld.global.f32 	%f350, [%rd4+1396];
	st.shared.f32 	[_ZZ9NaiveGEMMPfS_S_E2As+1396], %f350;
	ld.global.f32 	%f351, [%rd4+1400];
	st.shared.f32 	[_ZZ9NaiveGEMMPfS_S_E2As+1400], %f351;
	ld.global.f32 	%f352, [%rd4+1404];
	st.shared.f32 	[_ZZ9NaiveGEMMPfS_S_E2As+1404], %f352;
	ld.global.f32 	%f353, [%rd4+1408];
	st.shared.f32 	[_ZZ9NaiveGEMMPfS_S_E2As+1408], %f353;
	ld.global.f32 	%f354, [%rd4+1412];
	st.shared.f32 	[_ZZ9NaiveGEMMPfS_S_E2As+1412], %f354;
	ld.global.f32 	%f355, [%rd4+1416];
	st.shared.f32 	[_ZZ9NaiveGEMMPfS_S_E2As+1416], %f355;
	ld.global.f32 	%f356, [%rd4+1420];
	st.shared.f32 	[_ZZ9NaiveGEMMPfS_S_E2As+1420], %f356;
	ld.global.f32 	%f357, [%rd4+1424];
	st.shared.f32 	[_ZZ9NaiveGEMMPfS_S_E2As+1424], %f357;
	ld.global.f32 	%f358, [%rd4+1428];
	st.shared.f32 	[_ZZ9NaiveGEMMPfS_S_E2As+1428], %f358;
	ld.global.f32 	%f359, [%rd4+1432];
	st.shared.f32 	[_ZZ9NaiveGEMMPfS_S_E2As+1432], %f359;
	ld.global.f32 	%f360, [%rd4+1436];
	st.shared.f32 	[_ZZ9NaiveGEMMPfS_S_E2As+1436], %f360;
	ld.global.f32 	%f361, [%rd4+1440];
	st.shared.f32 	[_ZZ9NaiveGEMMPfS_S_E2As+1440], %f361;
	ld.global.f32 	%f362, [%rd4+1444];
	st.shared.f32 	[_ZZ9NaiveGEMMPfS_S_E2As+1444], %f362;
	ld.global.f32 	%f363, [%rd4+1448];
	st.shared.f32 	[_ZZ9NaiveGEMMPfS_S_E2As+1448], %f363;
	ld.global.f32 	%f364, [%rd4+1452];
	st.shared.f32 	[_ZZ9NaiveGEMMPfS_S_E2As+1452], %f364;
	ld.global.f32 	%f365, [%rd4+1456];
	st.shared.f32 	[_ZZ9NaiveGEMMPfS_S_E2As+1456], %f365;
	ld.global.f32 	%f366, [%rd4+1460];
	st.shared.f32 	[_ZZ9NaiveGEMMPfS_S_E2As+1460], %f366;
	ld.global.f32 	%f367, [%rd4+1464];
	st.shared.f32 	[_ZZ9NaiveGEMMPfS_S_E2As+1464], %f367;
	ld.global.f32 	%f368, [%rd4+1468];
	st.shared.f32 	[_ZZ9NaiveGEMMPfS_S_E2As+1468], %f368;
	ld.global.f32 	%f369, [%rd4+1472];
	st.shared.f32 	[_ZZ9NaiveGEMMPfS_S_E2As+1472], %f369;
	ld.global.f32 	%f370, [%rd4+1476];
	st.shared.f32 	[_ZZ9NaiveGEMMPfS_S_E2As+1476], %f370;
	ld.global.f32 	%f371, [%rd4+1480];
	st.shared.f32 	[_ZZ9NaiveGEMMPfS_S_E2As+1480], %f371;
	ld.global.f32 	%f372, [%rd4+1484];
	st.shared.f32 	[_ZZ9NaiveGEMMPfS_S_E2As+1484], %f372;
	ld.global.f32 	%f373, [%rd4+1488];
	st.shared.f32 	[_ZZ9NaiveGEMMPfS_S_E2As+1488], %f373;
	ld.global.f32 	%f374, [%rd4+1492];
	st.shared.f32 	[_ZZ9NaiveGEMMPfS_S_E2As+1492], %f374;
	ld.global.f32 	%f375, [%rd4+1496];
	st.shared.f32 	[_ZZ9NaiveGEMMPfS_S_E2As+1496], %f375;
	ld.global.f32 	%f376, [%rd4+1500];
	st.shared.f32 	[_ZZ9NaiveGEMMPfS_S_E2As+1500], %f376;
	ld.global.f32 	%f377, [%rd4+1504];
	st.shared.f32 	[_ZZ9NaiveGEMMPfS_S_E2As+1504], %f377;
	ld.global.f32 	%f378, [%rd4+1508];
	st.shared.f32 	[_ZZ9NaiveGEMMPfS_S_E2As+1508], %f378;
	ld.global.f32 	%f379, [%rd4+1512];
	st.shared.f32 	[_ZZ9NaiveGEMMPfS_S_E2As+1512], %f379;
	ld.global.f32 	%f380, [%rd4+1516];
	st.shared.f32 	[_ZZ9NaiveGEMMPfS_S_E2As+1516], %f380;
	ld.global.f32 	%f381, [%rd4+1520];
	st.shared.f32 	[_ZZ9NaiveGEMMPfS_S_E2As+1520], %f381;
	ld.global.f32 	%f382, [%rd4+1524];
	st.shared.f32 	[_ZZ9NaiveGEMMPfS_S_E2As+1524], %f382;
	ld.global.f32 	%f383, [%rd4+1528];
	st.shared.f32 	[_ZZ9NaiveGEMMPfS_S_E2As+1528], %f383;
	ld.global.f32 	%f384, [%rd4+1532];
	st.shared.f32 	[_ZZ9NaiveGEMMPfS_S_E2As+1532], %f384;
	ld.global.f32 	%f385, [%rd4+1536];
	st.shared.f32 	[_ZZ9NaiveGEMMPfS_S_E2As+1536], %f385;
	ld.global.f32 	%f386, [%rd4+1540];
	st.shared.f32 	[_ZZ9NaiveGEMMPfS_S_E2As+1540], %f386;
	ld.global.f32 	%f387, [%rd4+1544];
	st.shared.f32 	[_ZZ9NaiveGEMMPfS_S_E2As+1544], %f387;
	ld.global.f32 	%f388, [%rd4+1548];
	st.shared.f32 	[_ZZ9NaiveGEMMPfS_S_E2As+1548], %f388;
	ld.global.f32 	%f389, [%rd4+1552];
	st.shared.f32 	[_ZZ9NaiveGEMMPfS_S_E2As+1552], %f389;
	ld.global.f32 	%f390, [%rd4+1556];
	st.shared.f32 	[_ZZ9NaiveGEMMPfS_S_E2As+1556], %f390;
	ld.global.f32 	%f391, [%rd4+1560];
	st.shared.f32 	[_ZZ9NaiveGEMMPfS_S_E2As+1560], %f391;
	ld.global.f32 	%f392, [%rd4+1564];
	st.shared.f32 	[_ZZ9NaiveGEMMPfS_S_E2As+1564], %f392;
	ld.global.f32 	%f393, [%rd4+1568];
	st.shared.f32 	[_ZZ9NaiveGEMMPfS_S_E2As+1568], %f393;
	ld.global.f32 	%f394, [%rd4+1572];
	st.shared.f32 	[_ZZ9NaiveGEMMPfS_S_E2As+1572], %f394;
	ld.global.f32 	%f395, [%rd4+1576];
	st.shared.f32 	[_ZZ9NaiveGEMMPfS_S_E2As+1576], %f395;
	ld.global.f32 	%f396, [%rd4+1580];
	st.shared.f32 	[_ZZ9NaiveGEMMPfS_S_E2As+1580], %f396;
	ld.global.f32 	%f397, [%rd4+1584];
	st.shared.f32 	[_ZZ9NaiveGEMMPfS_S_E2As+1584], %f397;
	ld.global.f32 	%f398, [%rd4+1588];
	st.shared.f32 	[_ZZ9NaiveGEMMPfS_S_E2As+1588], %f398;
	ld.global.f32 	%f399, [%rd4+1592];
	st.shared.f32 	[_ZZ9NaiveGEMMPfS_S_E2As+1592], %f399;
	ld.global.f32 	%f400, [%rd4+1596];
	st.shared.f32 	[_ZZ9NaiveGEMMPfS_S_E2As+1596], %f400;
	ld.global.f32 	%f401, [%rd4+1600];
	st.shared.f32 	[_ZZ9NaiveGEMMPfS_S_E2As+1600], %f401;
	ld.global.f32 	%f402, [%rd4+1604];
	st.shared.f32 	[_ZZ9NaiveGEMMPfS_S_E2As+1604], %f402;
	ld.global.f32 	%f403, [%rd4+1608];
	st.shared.f32 	[_ZZ9NaiveGEMMPfS_S_E2As+1608], %f403;
	ld.global.f32 	%f404, [%rd4+1612];
	st.shared.f32 	[_ZZ9NaiveGEMMPfS_S_E2As+1612], %f404;
	ld.global.f32 	%f405, [%rd4+1616];
	st.shared.f32 	[_ZZ9NaiveGEMMPfS_S_E2As+1616], %f405;
	ld.global.f32 	%f406, [%rd4+1620];
	st.shared.f32 	[_ZZ9NaiveGEMMPfS_S_E2As+1620], %f406;
	ld.global.f32 	%f407, [%rd4+1624];
	st.shared.f32 	[_ZZ9NaiveGEMMPfS_S_E2As+1624], %f407;
	ld.global.f32 	%f408, [%rd4+1628];
	st.shared.f32 	[_ZZ9NaiveGEMMPfS_S_E2As+1628], %f408;
	ld.global.f32 	%f409, [%rd4+1632];
	st.shared.f32 	[_ZZ9NaiveGEMMPfS_S_E2As+1632], %f409;
	ld.global.f32 	%f410, [%rd4+1636];
	st.shared.f32 	[_ZZ9NaiveGEMMPfS_S_E2As+1636], %f410;
	ld.global.f32 	%f411, [%rd4+1640];
	st.shared.f32 	[_ZZ9NaiveGEMMPfS_S_E2As+1640], %f411;
	ld.global.f32 	%f412, [%rd4+1644];
	st.shared.f32 	[_ZZ9NaiveGEMMPfS_S_E2As+1644], %f412;
	ld.global.f32 	%f413, [%rd4+1648];
	st.shared.f32 	[_ZZ9NaiveGEMMPfS_S_E2As+1648], %f413;
	ld.global.f32 	%f414, [%rd4+1652];
	st.shared.f32 	[_ZZ9NaiveGEMMPfS_S_E2As+1652], %f414;
	ld.global.f32 	%f415, [%rd4+1656];
	st.shared.f32 	[_ZZ9NaiveGEMMPfS_S_E2As+1656], %f415;
	ld.global.f32 	%f416, [%rd4+1660];
	st.shared.f32 	[_ZZ9NaiveGEMMPfS_S_E2As+1660], %f416;
	ld.global.f32 	%f417, [%rd4+1664];
	st.shared.f32 	[_ZZ9NaiveGEMMPfS_S_E2As+1664], %f417;
	ld.global.f32 	%f418, [%rd4+1668];
	st.shared.f32 	[_ZZ9NaiveGEMMPfS_S_E2As+1668], %f418;
	ld.global.f32 	%f419, [%rd4+1672];
	st.shared.f32 	[_ZZ9NaiveGEMMPfS_S_E2As+1672], %f419;
	ld.global.f32 	%f420, [%rd4+1676];
	st.shared.f32 	[_ZZ9NaiveGEMMPfS_S_E2As+1676], %f420;
	ld.global.f32 	%f421, [%rd4+1680];
	st.shared.f32 	[_ZZ9NaiveGEMMPfS_S_E2As+1680], %f421;
	ld.global.f32 	%f422, [%rd4+1684];
	st.shared.f32 	[_ZZ9NaiveGEMMPfS_S_E2As+1684], %f422;
	ld.global.f32 	%f423, [%rd4+1688];
	st.shared.f32 	[_ZZ9NaiveGEMMPfS_S_E2As+1688], %f423;
	ld.global.f32 	%f424, [%rd4+1692];
	st.shared.f32 	[_ZZ9NaiveGEMMPfS_S_E2As+1692], %f424;
	ld.global.f32 	%f425, [%rd4+1696];
	st.shared.f32 	[_ZZ9NaiveGEMMPfS_S_E2As+1696], %f425;
	ld.global.f32 	%f426, [%rd4+1700];
	st.shared.f32 	[_ZZ9NaiveGEMMPfS_S_E2As+1700], %f426;
	ld.global.f32 	%f427, [%rd4+1704];
	st.shared.f32 	[_ZZ9NaiveGEMMPfS_S_E2As+1704], %f427;
	ld.global.f32 	%f428, [%rd4+1708];
	st.shared.f32 	[_ZZ9NaiveGEMMPfS_S_E2As+1708], %f428;
	ld.global.f32 	%f429, [%rd4+1712];
	st.shared.f32 	[_ZZ9NaiveGEMMPfS_S_E2As+1712], %f429;
	ld.global.f32 	%f430, [%rd4+1716];
	st.shared.f32 	[_ZZ9NaiveGEMMPfS_S_E2As+1716], %f430;
	ld.global.f32 	%f431, [%rd4+1720];
	st.shared.f32 	[_ZZ9NaiveGEMMPfS_S_E2As+1720], %f431;
	ld.global.f32 	%f432, [%rd4+1724];
	st.shared.f32 	[_ZZ9NaiveGEMMPfS_S_E2As+1724], %f432;
	ld.global.f32 	%f433, [%rd4+1728];
	st.shared.f32 	[_ZZ9NaiveGEMMPfS_S_E2As+1728], %f433;
	ld.global.f32 	%f434, [%rd4+1732];
	st.shared.f32 	[_ZZ9NaiveGEMMPfS_S_E2As+1732], %f434;
	ld.global.f32 	%f435, [%rd4+1736];
	st.shared.f32 	[_ZZ9NaiveGEMMPfS_S_E2As+1736], %f435;
	ld.global.f32 	%f436, [%rd4+1740];
	st.shared.f32 	[_ZZ9NaiveGEMMPfS_S_E2As+1740], %f436;
	ld.global.f32 	%f437, [%rd4+1744];
	st.shared.f32 	[_ZZ9NaiveGEMMPfS_S_E2As+1744], %f437;
	ld.global.f32 	%f438, [%rd4+1748];
	st.shared.f32 	[_ZZ9NaiveGEMMPfS_S_E2As+1748], %f438;
	ld.global.f32 	%f439, [%rd4+1752];
	st.shared.f32 	[_ZZ9NaiveGEMMPfS_S_E2As+1752], %f439;
	ld.global.f32 	%f440, [%rd4+1756];
	st.shared.f32 	[_ZZ9NaiveGEMMPfS_S_E2As+1756], %f440;
	ld.global.f32 	%f441, [%rd4+1760];
	st.shared.f32 	[_ZZ9NaiveGEMMPfS_S_E2As+1760], %f441;
	ld.global.f32 	%f442, [%rd4+1764];
	st.shared.f32 	[_ZZ9NaiveGEMMPfS_S_E2As+1764], %f442;
	ld.global.f32 	%f443, [%rd4+1768];
	st.shared.f32 	[_ZZ9NaiveGEMMPfS_S_E2As+1768], %f443;
	ld.global.f32 	%f444, [%rd4+1772];
	st.shared.f32 	[_ZZ9NaiveGEMMPfS_S_E2As+1772], %f444;
	ld.global.f32 	%f445, [%rd4+1776];
	st.shared.f32 	[_ZZ9NaiveGEMMPfS_S_E2As+1776], %f445;
	ld.global.f32 	%f446, [%rd4+1780];
	st.shared.f32 	[_ZZ9NaiveGEMMPfS_S_E2As+1780], %f446;
	ld.global.f32 	%f447, [%rd4+1784];
	st.shared.f32 	[_ZZ9NaiveGEMMPfS_S_E2As+1784], %f447;
	ld.global.f32 	%f448, [%rd4+1788];
	st.shared.f32 	[_ZZ9NaiveGEMMPfS_S_E2As+1788], %f448;
	ld.global.f32 	%f449, [%rd4+1792];
	st.shared.f32 	[_ZZ9NaiveGEMMPfS_S_E2As+1792], %f449;
	ld.global.f32 	%f450, [%rd4+1796];
	st.shared.f32 	[_ZZ9NaiveGEMMPfS_S_E2As+1796], %f450;
	ld.global.f32 	%f451, [%rd4+1800];
	st.shared.f32 	[_ZZ9NaiveGEMMPfS_S_E2As+1800], %f451;
	ld.global.f32 	%f452, [%rd4+1804];
	st.shared.f32 	[_ZZ9NaiveGEMMPfS_S_E2As+1804], %f452;
	ld.global.f32 	%f453, [%rd4+1808];
	st.shared.f32 	[_ZZ9NaiveGEMMPfS_S_E2As+1808], %f453;
	ld.global.f32 	%f454, [%rd4+1812];
	st.shared.f32 	[_ZZ9NaiveGEMMPfS_S_E2As+1812], %f454;
	ld.global.f32 	%f455, [%rd4+1816];
	st.shared.f32 	[_ZZ9NaiveGEMMPfS_S_E2As+1816], %f455;
	ld.global.f32 	%f456, [%rd4+1820];
	st.shared.f32 	[_ZZ9NaiveGEMMPfS_S_E2As+1820], %f456;
	ld.global.f32 	%f457, [%rd4+1824];
	st.shared.f32 	[_ZZ9NaiveGEMMPfS_S_E2As+1824], %f457;
	ld.global.f32 	%f458, [%rd4+1828];
	st.shared.f32 	[_ZZ9NaiveGEMMPfS_S_E2As+1828], %f458;
	ld.global.f32 	%f459, [%rd4+1832];
	st.shared.f32 	[_ZZ9NaiveGEMMPfS_S_E2As+1832], %f459;
	ld.global.f32 	%f460, [%rd4+1836];
	st.shared.f32 	[_ZZ9NaiveGEMMPfS_S_E2As+1836], %f460;
	ld.global.f32 	%f461, [%rd4+1840];
	st.shared.f32 	[_ZZ9NaiveGEMMPfS_S_E2As+1840], %f461;
	ld.global.f32 	%f462, [%rd4+1844];
	st.shared.f32 	[_ZZ9NaiveGEMMPfS_S_E2As+1844], %f462;
	ld.global.f32 	%f463, [%rd4+1848];
	st.shared.f32 	[_ZZ9NaiveGEMMPfS_S_E2As+1848], %f463;
	ld.global.f32 	%f464, [%rd4+1852];
	st.shared.f32 	[_ZZ9NaiveGEMMPfS_S_E2As+1852], %f464;
	ld.global.f32 	%f465, [%rd4+1856];
	st.shared.f32 	[_ZZ9NaiveGEMMPfS_S_E2As+1856], %f465;
	ld.global.f32 	%f466, [%rd4+1860];
	st.shared.f32 	[_ZZ9NaiveGEMMPfS_S_E2As+1860], %f466;
	ld.global.f32 	%f467, [%rd4+1864];
	st.shared.f32 	[_ZZ9NaiveGEMMPfS_S_E2As+1864], %f467;
	ld.global.f32 	%f468, [%rd4+1868];
	st.shared.f32 	[_ZZ9NaiveGEMMPfS_S_E2As+1868], %f468;
	ld.global.f32 	%f469, [%rd4+1872];
	st.shared.f32 	[_ZZ9NaiveGEMMPfS_S_E2As+1872], %f469;
	ld.global.f32 	%f470, [%rd4+1876];
	st.shared.f32 	[_ZZ9NaiveGEMMPfS_S_E2As+1876], %f470;
	ld.global.f32 	%f471, [%rd4+1880];
	st.shared.f32 	[_ZZ9NaiveGEMMPfS_S_E2As+1880], %f471;
	ld.global.f32 	%f472, [%rd4+1884];
	st.shared.f32 	[_ZZ9NaiveGEMMPfS_S_E2As+1884], %f472;
	ld.global.f32 	%f473, [%rd4+1888];
	st.shared.f32 	[_ZZ9NaiveGEMMPfS_S_E2As+1888], %f473;
	ld.global.f32 	%f474, [%rd4+1892];
	st.shared.f32 	[_ZZ9NaiveGEMMPfS_S_E2As+1892], %f474;
	ld.global.f32 	%f475, [%rd4+1896];
	st.shared.f32 	[_ZZ9NaiveGEMMPfS_S_E2As+1896], %f475;
	ld.global.f32 	%f476, [%rd4+1900];
	st.shared.f32 	[_ZZ9NaiveGEMMPfS_S_E2As+1900], %f476;
	ld.global.f32 	%f477, [%rd4+1904];
	st.shared.f32 	[_ZZ9NaiveGEMMPfS_S_E2As+1904], %f477;
	ld.global.f32 	%f478, [%rd4+1908];
	st.shared.f32 	[_ZZ9NaiveGEMMPfS_S_E2As+1908], %f478;
	ld.global.f32 	%f479, [%rd4+1912];
	st.shared.f32 	[_ZZ9NaiveGEMMPfS_S_E2As+1912], %f479;
	ld.global.f32 	%f480, [%rd4+1916];
	st.shared.f32 	[_ZZ9NaiveGEMMPfS_S_E2As+1916], %f480;
	ld.global.f32 	%f481, [%rd4+1920];
	st.shared.f32 	[_ZZ9NaiveGEMMPfS_S_E2As+1920], %f481;
	ld.global.f32 	%f482, [%rd4+1924];
	st.shared.f32 	[_ZZ9NaiveGEMMPfS_S_E2As+1924], %f482;
	ld.global.f32 	%f483, [%rd4+1928];
	st.shared.f32 	[_ZZ9NaiveGEMMPfS_S_E2As+1928], %f483;
	ld.global.f32 	%f484, [%rd4+1932];
	st.shared.f32 	[_ZZ9NaiveGEMMPfS_S_E2As+1932], %f484;
	ld.global.f32 	%f485, [%rd4+1936];
	st.shared.f32 	[_ZZ9NaiveGEMMPfS_S_E2As+1936], %f485;
	ld.global.f32 	%f486, [%rd4+1940];
	st.shared.f32 	[_ZZ9NaiveGEMMPfS_S_E2As+1940], %f486;
	ld.global.f32 	%f487, [%rd4+1944];
	st.shared.f32 	[_ZZ9NaiveGEMMPfS_S_E2As+1944], %f487;
	ld.global.f32 	%f488, [%rd4+1948];
	st.shared.f32 	[_ZZ9NaiveGEMMPfS_S_E2As+1948], %f488;
	ld.global.f32 	%f489, [%rd4+1952];
	st.shared.f32 	[_ZZ9NaiveGEMMPfS_S_E2As+1952], %f489;
	ld.global.f32 	%f490, [%rd4+1956];
	st.shared.f32 	[_ZZ9NaiveGEMMPfS_S_E2As+1956], %f490;
	ld.global.f32 	%f491, [%rd4+1960];
	st.shared.f32 	[_ZZ9NaiveGEMMPfS_S_E2As+1960], %f491;
	ld.global.f32 	%f492, [%rd4+1964];
	st.shared.f32 	[_ZZ9NaiveGEMMPfS_S_E2As+1964], %f492;
	ld.global.f32 	%f493, [%rd4+1968];
	st.shared.f32 	[_ZZ9NaiveGEMMPfS_S_E2As+1968], %f493;
	ld.global.f32 	%f494, [%rd4+1972];
	st.shared.f32 	[_ZZ9NaiveGEMMPfS_S_E2As+1972], %f494;
	ld.global.f32 	%f495, [%rd4+1976];
	st.shared.f32 	[_ZZ9NaiveGEMMPfS_S_E2As+1976], %f495;
	ld.global.f32 	%f496, [%rd4+1980];
	st.shared.f32 	[_ZZ9NaiveGEMMPfS_S_E2As+1980], %f496;
	ld.global.f32 	%f497, [%rd4+1984];
	st.shared.f32 	[_ZZ9NaiveGEMMPfS_S_E2As+1984], %f497;
	ld.global.f32 	%f498, [%rd4+1988];
	st.shared.f32 	[_ZZ9NaiveGEMMPfS_S_E2As+1988], %f498;
	ld.global.f32 	%f499, [%rd4+1992];
	st.shared.f32 	[_ZZ9NaiveGEMMPfS_S_E2As+1992], %f499;
	ld.global.f32 	%f500, [%rd4+1996];
	st.shared.f32 	[_ZZ9NaiveGEMMPfS_S_E2As+1996], %f500;
	ld.global.f32 	%f501, [%rd4+2000];
	st.shared.f32 	[_ZZ9NaiveGEMMPfS_S_E2As+2000], %f501;
	ld.global.f32 	%f502, [%rd4+2004];
	st.shared.f32 	[_ZZ9NaiveGEMMPfS_S_E2As+2004], %f502;
	ld.global.f32 	%f503, [%rd4+2008];
	st.shared.f32 	[_ZZ9NaiveGEMMPfS_S_E2As+2008], %f503;
	ld.global.f32 	%f504, [%rd4+2012];
	st.shared.f32 	[_ZZ9NaiveGEMMPfS_S_E2As+2012], %f504;
	ld.global.f32 	%f505, [%rd4+2016];
	st.shared.f32 	[_ZZ9NaiveGEMMPfS_S_E2As+2016], %f505;
	ld.global.f32 	%f506, [%rd4+2020];
	st.shared.f32 	[_ZZ9NaiveGEMMPfS_S_E2As+2020], %f506;
	ld.global.f32 	%f507, [%rd4+2024];
	st.shared.f32 	[_ZZ9NaiveGEMMPfS_S_E2As+2024], %f507;
	ld.global.f32 	%f508, [%rd4+2028];
	st.shared.f32 	[_ZZ9NaiveGEMMPfS_S_E2As+2028], %f508;
	ld.global.f32 	%f509, [%rd4+2032];
	st.shared.f32 	[_ZZ9NaiveGEMMPfS_S_E2As+2032], %f509;
	ld.global.f32 	%f510, [%rd4+2036];
	st.shared.f32 	[_ZZ9NaiveGEMMPfS_S_E2As+2036], %f510;
	ld.global.f32 	%f511, [%rd4+2040];
	st.shared.f32 	[_ZZ9NaiveGEMMPfS_S_E2As+2040], %f511;
	ld.global.f32 	%f512, [%rd4+2044];
	st.shared.f32 	[_ZZ9NaiveGEMMPfS_S_E2As+2044], %f512;
	ld.global.f32 	%f513, [%rd5];
	st.shared.f32 	[_ZZ9NaiveGEMMPfS_S_E2Bs], %f513;
	ld.global.f32 	%f514, [%rd5+4];
	st.shared.f32 	[_ZZ9NaiveGEMMPfS_S_E2Bs+4], %f514;
	ld.global.f32 	%f515, [%rd5+8];
	st.shared.f32 	[_ZZ9NaiveGEMMPfS_S_E2Bs+8], %f515;
	ld.global.f32 	%f516, [%rd5+12];
	st.shared.f32 	[_ZZ9NaiveGEMMPfS_S_E2Bs+12], %f516;
	ld.global.f32 	%f517, [%rd5+16];
	st.shared.f32 	[_ZZ9NaiveGEMMPfS_S_E2Bs+16], %f517;
	ld.global.f32 	%f518, [%rd5+20];
	st.shared.f32 	[_ZZ9NaiveGEMMPfS_S_E2Bs+20], %f518;
	ld.global.f32 	%f519, [%rd5+24];
	st.shared.f32 	[_ZZ9NaiveGEMMPfS_S_E2Bs+24], %f519;
	ld.global.f32 	%f520, [%rd5+28];
	st.shared.f32 	[_ZZ9NaiveGEMMPfS_S_E2Bs+28], %f520;
	ld.global.f32 	%f521, [%rd5+32];
	st.shared.f32 	[_ZZ9NaiveGEMMPfS_S_E2Bs+32], %f521;
	ld.global.f32 	%f522, [%rd5+36];
	st.shared.f32 	[_ZZ9NaiveGEMMPfS_S_E2Bs+36], %f522;
	ld.global.f32 	%f523, [%rd5+40];
	st.shared.f32 	[_ZZ9NaiveGEMMPfS_S_E2Bs+40], %f523;
	ld.global.f32 	%f524, [%rd5+44];
	st.shared.f32 	[_ZZ9NaiveGEMMPfS_S_E2Bs+44], %f524;
	ld.global.f32 	%f525, [%rd5+48];
	st.shared.f32 	[_ZZ9NaiveGEMMPfS_S_E2Bs+48], %f525;
	ld.global.f32 	%f526, [%rd5+52];
	st.shared.f32 	[_ZZ9NaiveGEMMPfS_S_E2Bs+52], %f526;
	ld.global.f32 	%f527, [%rd5+56];
	st.shared.f32 	[_ZZ9NaiveGEMMPfS_S_E2Bs+56], %f527;
	ld.global.f32 	%f528, [%rd5+60];
	st.shared.f32 	[_ZZ9NaiveGEMMPfS_S_E2Bs+60], %f528;
	ld.global.f32 	%f529, [%rd5+64];
	st.shared.f32 	[_ZZ9NaiveGEMMPfS_S_E2Bs+64], %f529;
	ld.global.f32 	%f530, [%rd5+68];
	st.shared.f32 	[_ZZ9NaiveGEMMPfS_S_E2Bs+68], %f530;
	ld.global.f32 	%f531, [%rd5+72];
	st.shared.f32 	[_ZZ9NaiveGEMMPfS_S_E2Bs+72], %f531;
	ld.global.f32 	%f532, [%rd5+76];
	st.shared.f32 	[_ZZ9NaiveGEMMPfS_S_E2Bs+76], %f532;
	ld.global.f32 	%f533, [%rd5+80];
	st.shared.f32 	[_ZZ9NaiveGEMMPfS_S_E2Bs+80], %f533;
	ld.global.f32 	%f534, [%rd5+84];
	st.shared.f32 	[_ZZ9NaiveGEMMPfS_S_E2Bs+84], %f534;
	ld.global.f32 	%f535, [%rd5+88];
	st.shared.f32 	[_ZZ9NaiveGEMMPfS_S_E2Bs+88], %f535;
	ld.global.f32 	%f536, [%rd5+92];
	st.shared.f32 	[_ZZ9NaiveGEMMPfS_S_E2Bs+92], %f536;
	ld.global.f32 	%f537, [%rd5+96];
	st.shared.f32 	[_ZZ9NaiveGEMMPfS_S_E2Bs+96], %f537;
	ld.global.f32 	%f538, [%rd5+100];
	st.shared.f32 	[_ZZ9NaiveGEMMPfS_S_E2Bs+100], %f538;
	ld.global.f32 	%f539, [%rd5+104];
	st.shared.f32 	[_ZZ9NaiveGEMMPfS_S_E2Bs+104], %f539;
	ld.global.f32 	%f540, [%rd5+108];
	st.shared.f32 	[_ZZ9NaiveGEMMPfS_S_E2Bs+108], %f540;
	ld.global.f32 	%f541, [%rd5+112];
	st.shared.f32 	[_ZZ9NaiveGEMMPfS_S_E2Bs+112], %f541;
	ld.global.f32 	%f542, [%rd5+116];
	st.shared.f32 	[_ZZ9NaiveGEMMPfS_S_E2Bs+116], %f542;
	ld.global.f32 	%f543, [%rd5+120];
	st.shared.f32 	[_ZZ9NaiveGEMMPfS_S_E2Bs+120], %f543;
	ld.global.f32 	%f544, [%rd5+124];
	st.shared.f32 	[_ZZ9NaiveGEMMPfS_S_E2Bs+124], %f544;
	ld.global.f32 	%f545, [%rd5+128];
	st.shared.f32 	[_ZZ9NaiveGEMMPfS_S_E2Bs+128], %f545;
	ld.global.f32 	%f546, [%rd5+132];
	st.shared.f32 	[_ZZ9NaiveGEMMPfS_S_E2Bs+132], %f546;
	ld.global.f32 	%f547, [%rd5+136];
	st.shared.f32 	[_ZZ9NaiveGEMMPfS_S_E2Bs+136], %f547;
	ld.global.f32 	%f548, [%rd5+140];
	st.shared.f32 	[_ZZ9NaiveGEMMPfS_S_E2Bs+140], %f548;
	ld.global.f32 	%f549, [%rd5+144];
	st.shared.f32 	[_ZZ9NaiveGEMMPfS_S_E2Bs+144], %f549;
	ld.global.f32 	%f550, [%rd5+148];
	st.shared.f32 	[_ZZ9NaiveGEMMPfS_S_E2Bs+148], %f550;
	ld.global.f32 	%f551, [%rd5+152];
	st.shared.f32 	[_ZZ9NaiveGEMMPfS_S_E2Bs+152], %f551;
	ld.global.f32 	%f552, [%rd5+156];
	st.shared.f32 	[_ZZ9NaiveGEMMPfS_S_E2Bs+156], %f552;
	ld.global.f32 	%f553, [%rd5+160];
	st.shared.f32 	[_ZZ9NaiveGEMMPfS_S_E2Bs+160], %f553;
	ld.global.f32 	%f554, [%rd5+164];
	st.shared.f32 	[_ZZ9NaiveGEMMPfS_S_E2Bs+164], %f554;
	ld.global.f32 	%f555, [%rd5+168];
	st.shared.f32 	[_ZZ9NaiveGEMMPfS_S_E2Bs+168], %f555;
	ld.global.f32 	%f556, [%rd5+172];
	st.shared.f32 	[_ZZ9NaiveGEMMPfS_S_E2Bs+172], %f556;
	ld.global.f32 	%f557, [%rd5+176];
	st.shared.f32 	[_ZZ9NaiveGEMMPfS_S_E2Bs+176], %f557;
	ld.global.f32 	%f558, [%rd5+180];
	st.shared.f32 	[_ZZ9NaiveGEMMPfS_S_E2Bs+180], %f558;
	ld.global.f32 	%f559, [%rd5+184];
	st.shared.f32 	[_ZZ9NaiveGEMMPfS_S_E2Bs+184], %f559;
	ld.global.f32 	%f560, [%rd5+188];
	st.shared.f32 	[_ZZ9NaiveGEMMPfS_S_E2Bs+188], %f560;
	ld.global.f32 	%f561, [%rd5+192];
	st.shared.f32 	[_ZZ9NaiveGEMMPfS_S_E2Bs+192], %f561;
	ld.global.f32 	%f562, [%rd5+196];
	st.shared.f32 	[_ZZ9NaiveGEMMPfS_S_E2Bs+196], %f562;
	ld.global.f32 	%f563, [%rd5+200];
	st.shared.f32 	[_ZZ9NaiveGEMMPfS_S_E2Bs+200], %f563;
	ld.global.f32 	%f564, [%rd5+204];
	st.shared.f32 	[_ZZ9NaiveGEMMPfS_S_E2Bs+204], %f564;
	ld.global.f32 	%f565, [%rd5+208];
	st.shared.f32 	[_ZZ9NaiveGEMMPfS_S_E2Bs+208], %f565;
	ld.global.f32 	%f566, [%rd5+212];
	st.shared.f32 	[_ZZ9NaiveGEMMPfS_S_E2Bs+212], %f566;
	ld.global.f32 	%f567, [%rd5+216];
	st.shared.f32 	[_ZZ9NaiveGEMMPfS_S_E2Bs+216], %f567;
	ld.global.f32 	%f568, [%rd5+220];
	st.shared.f32 	[_ZZ9NaiveGEMMPfS_S_E2Bs+220], %f568;
	ld.global.f32 	%f569, [%rd5+224];
	st.shared.f32 	[_ZZ9NaiveGEMMPfS_S_E2Bs+224], %f569;
	ld.global.f32 	%f570, [%rd5+228];
	st.shared.f32 	[_ZZ9NaiveGEMMPfS_S_E2Bs+228], %f570;
	ld.global.f32 	%f571, [%rd5+232];
	st.shared.f32 	[_ZZ9NaiveGEMMPfS_S_E2Bs+232], %f571;
	ld.global.f32 	%f572, [%rd5+236];
	st.shared.f32 	[_ZZ9NaiveGEMMPfS_S_E2Bs+236], %f572;
	ld.global.f32 	%f573, [%rd5+240];
	st.shared.f32 	[_ZZ9NaiveGEMMPfS_S_E2Bs+240], %f573;
	ld.global.f32 	%f574, [%rd5+244];
	st.shared.f32 	[_ZZ9NaiveGEMMPfS_S_E2Bs+244], %f574;
	ld.global.f32 	%f575, [%rd5+248];
	st.shared.f32 	[_ZZ9NaiveGEMMPfS_S_E2Bs+248], %f575;
	ld.global.f32 	%f576, [%rd5+252];
	st.shared.f32 	[_ZZ9NaiveGEMMPfS_S_E2Bs+252], %f576;
	ld.global.f32 	%f577, [%rd5+256];
	st.shared.f32 	[_ZZ9NaiveGEMMPfS_S_E2Bs+256], %f577;
	ld.global.f32 	%f578, [%rd5+260];
	st.shared.f32 	[_ZZ9NaiveGEMMPfS_S_E2Bs+260], %f578;
	ld.global.f32 	%f579, [%rd5+264];
	st.shared.f32 	[_ZZ9NaiveGEMMPfS_S_E2Bs+264], %f579;
	ld.global.f32 	%f580, [%rd5+268];
	st.shared.f32 	[_ZZ9NaiveGEMMPfS_S_E2Bs+268], %f580;
	ld.global.f32 	%f581, [%rd5+272];
	st.shared.f32 	[_ZZ9NaiveGEMMPfS_S_E2Bs+272], %f581;
	ld.global.f32 	%f582, [%rd5+276];
	st.shared.f32 	[_ZZ9NaiveGEMMPfS_S_E2Bs+276], %f582;
	ld.global.f32 	%f583, [%rd5+280];
	st.shared.f32 	[_ZZ9NaiveGEMMPfS_S_E2Bs+280], %f583;
	ld.global.f32 	%f584, [%rd5+284];
	st.shared.f32 	[_ZZ9NaiveGEMMPfS_S_E2Bs+284], %f584;
	ld.global.f32 	%f585, [%rd5+288];
	st.shared.f32 	[_ZZ9NaiveGEMMPfS_S_E2Bs+288], %f585;
	ld.global.f32 	%f586, [%rd5+292];
	st.shared.f32 	[_ZZ9NaiveGEMMPfS_S_E2Bs+292], %f586;
	ld.global.f32 	%f587, [%rd5+296];
	st.shared.f32 	[_ZZ9NaiveGEMMPfS_S_E2Bs+296], %f587;
	ld.global.f32 	%f588, [%rd5+300];
	st.shared.f32 	[_ZZ9NaiveGEMMPfS_S_E2Bs+300], %f588;
	ld.global.f32 	%f589, [%rd5+304];
	st.shared.f32 	[_ZZ9NaiveGEMMPfS_S_E2Bs+304], %f589;
	ld.global.f32 	%f590, [%rd5+308];
	st.shared.f32 	[_ZZ9NaiveGEMMPfS_S_E2Bs+308], %f590;
	ld.global.f32 	%f591, [%rd5+312];
	st.shared.f32 	[_ZZ9NaiveGEMMPfS_S_E2Bs+312], %f591;
	ld.global.f32 	%f592, [%rd5+316];
	st.shared.f32 	[_ZZ9NaiveGEMMPfS_S_E2Bs+316], %f592;
	ld.global.f32 	%f593, [%rd5+320];
	st.shared.f32 	[_ZZ9NaiveGEMMPfS_S_E2Bs+320], %f593;
	ld.global.f32 	%f594, [%rd5+324];
	st.shared.f32 	[_ZZ9NaiveGEMMPfS_S_E2Bs+324], %f594;
	ld.global.f32 	%f595, [%rd5+328];
	st.shared.f32 	[_ZZ9NaiveGEMMPfS_S_E2Bs+328], %f595;
	ld.global.f32 	%f596, [%rd5+332];
	st.shared.f32 	[_ZZ9NaiveGEMMPfS_S_E2Bs+332], %f596;
	ld.global.f32 	%f597, [%rd5+336];
	st.shared.f32 	[_ZZ9NaiveGEMMPfS_S_E2Bs+336], %f597;
	ld.global.f32 	%f598, [%rd5+340];
	st.shared.f32 	[_ZZ9NaiveGEMMPfS_S_E2Bs+340], %f598;
	ld.global.f32 	%f599, [%rd5+344];
	st.shared.f32 	[_ZZ9NaiveGEMMPfS_S_E2Bs+344], %f599;
	ld.global.f32 	%f600, [%rd5+348];
	st.shared.f32 	[_ZZ9NaiveGEMMPfS_S_E2Bs+348], %f600;
	ld.global.f32 	%f601, [%rd5+352];
	st.shared.f32 	[_ZZ9NaiveGEMMPfS_S_E2Bs+352], %f601;
	ld.global.f32 	%f602, [%rd5+356];
	st.shared.f32 	[_ZZ9NaiveGEMMPfS_S_E2Bs+356], %f602;
	ld.global.f32 	%f603, [%rd5+360];
	st.shared.f32 	[_ZZ9NaiveGEMMPfS_S_E2Bs+360], %f603;
	ld.global.f32 	%f604, [%rd5+364];
	st.shared.f32 	[_ZZ9NaiveGEMMPfS_S_E2Bs+364], %f604;
	ld.global.f32 	%f605, [%rd5+368];
	st.shared.f32 	[_ZZ9NaiveGEMMPfS_S_E2Bs+368], %f605;
	ld.global.f32 	%f606, [%rd5+372];
	st.shared.f32 	[_ZZ9NaiveGEMMPfS_S_E2Bs+372], %f606;
	ld.global.f32 	%f607, [%rd5+376];
	st.shared.f32 	[_ZZ9NaiveGEMMPfS_S_E2Bs+376], %f607;
	ld.global.f32 	%f608, [%rd5+380];
	st.shared.f32 	[_ZZ9NaiveGEMMPfS_S_E2Bs+380], %f608;
	ld.global.f32 	%f609, [%rd5+384];
	st.shared.f32 	[_ZZ9NaiveGEMMPfS_S_E2Bs+384], %f609;
	ld.global.f32 	%f610, [%rd5+388];
	st.shared.f32 	[_ZZ9NaiveGEMMPfS_S_E2Bs+388], %f610;
	ld.global.f32 	%f611, [%rd5+392];
	st.shared.f32 	[_ZZ9NaiveGEMMPfS_S_E2Bs+392], %f611;
	ld.global.f32 	%f612, [%rd5+396];
	st.shared.f32 	[_ZZ9NaiveGEMMPfS_S_E2Bs+396], %f612;
	ld.global.f32 	%f613, [%rd5+400];
	st.shared.f32 	[_ZZ9NaiveGEMMPfS_S_E2Bs+400], %f613;
	ld.global.f32 	%f614, [%rd5+404];
	st.shared.f32 	[_ZZ9NaiveGEMMPfS_S_E2Bs+404], %f614;
	ld.global.f32 	%f615, [%rd5+408];
	st.shared.f32 	[_ZZ9NaiveGEMMPfS_S_E2Bs+408], %f615;
	ld.global.f32 	%f616, [%rd5+412];
	st.shared.f32 	[_ZZ9NaiveGEMMPfS_S_E2Bs+412], %f616;
	ld.global.f32 	%f617, [%rd5+416];
	st.shared.f32 	[_ZZ9NaiveGEMMPfS_S_E2Bs+416], %f617;
	ld.global.f32 	%f618, [%rd5+420];
	st.shared.f32 	[_ZZ9NaiveGEMMPfS_S_E2Bs+420], %f618;
	ld.global.f32 	%f619, [%rd5+424];
	st.shared.f32 	[_ZZ9NaiveGEMMPfS_S_E2Bs+424], %f619;
	ld.global.f32 	%f620, [%rd5+428];
	st.shared.f32 	[_ZZ9NaiveGEMMPfS_S_E2Bs+428], %f620;
	ld.global.f32 	%f621, [%rd5+432];
	st.shared.f32 	[_ZZ9NaiveGEMMPfS_S_E2Bs+432], %f621;
	ld.global.f32 	%f622, [%rd5+436];
	st.shared.f32 	[_ZZ9NaiveGEMMPfS_S_E2Bs+436], %f622;
	ld.global.f32 	%f623, [%rd5+440];
	st.shared.f32 	[_ZZ9NaiveGEMMPfS_S_E2Bs+440], %f623;
	ld.global.f32 	%f624, [%rd5+444];
	st.shared.f32 	[_ZZ9NaiveGEMMPfS_S_E2Bs+444], %f624;
	ld.global.f32 	%f625, [%rd5+448];
	st.shared.f32 	[_ZZ9NaiveGEMMPfS_S_E2Bs+448], %f625;
	ld.global.f32 	%f626, [%rd5+452];
	st.shared.f32 	[_ZZ9NaiveGEMMPfS_S_E2Bs+452], %f626;
	ld.global.f32 	%f627, [%rd5+456];
	st.shared.f32 	[_ZZ9NaiveGEMMPfS_S_E2Bs+456], %f627;
	ld.global.f32 	%f628, [%rd5+460];
	st.shared.f32 	[_ZZ9NaiveGEMMPfS_S_E2Bs+460], %f628;
	ld.global.f32 	%f629, [%rd5+464];
	st.shared.f32 	[_ZZ9NaiveGEMMPfS_S_E2Bs+464], %f629;
	ld.global.f32 	%f630, [%rd5+468];
	st.shared.f32 	[_ZZ9NaiveGEMMPfS_S_E2Bs+468], %f630;
	ld.global.f32 	%f631, [%rd5+472];
	st.shared.f32 	[_ZZ9NaiveGEMMPfS_S_E2Bs+472], %f631;
	ld.global.f32 	%f632, [%rd5+476];
	st.shared.f32 	[_ZZ9NaiveGEMMPfS_S_E2Bs+476], %f632;
	ld.global.f32 	%f633, [%rd5+480];
	st.shared.f32 	[_ZZ9NaiveGEMMPfS_S_E2Bs+480], %f633;
	ld.global.f32 	%f634, [%rd5+484];
	st.shared.f32 	[_ZZ9NaiveGEMMPfS_S_E2Bs+484], %f634;
	ld.global.f32 	%f635, [%rd5+488];
	st.shared.f32 	[_ZZ9NaiveGEMMPfS_S_E2Bs+488], %f635;
	ld.global.f32 	%f636, [%rd5+492];
	st.shared.f32 	[_ZZ9NaiveGEMMPfS_S_E2Bs+492], %f636;
	ld.global.f32 	%f637, [%rd5+496];
	st.shared.f32 	[_ZZ9NaiveGEMMPfS_S_E2Bs+496], %f637;
	ld.global.f32 	%f638, [%rd5+500];
	st.shared.f32 	[_ZZ9NaiveGEMMPfS_S_E2Bs+500], %f638;
	ld.global.f32 	%f639, [%rd5+504];
	st.shared.f32 	[_ZZ9NaiveGEMMPfS_S_E2Bs+504], %f639;
	ld.global.f32 	%f640, [%rd5+508];
	st.shared.f32 	[_ZZ9NaiveGEMMPfS_S_E2Bs+508], %f640;
	ld.global.f32 	%f641, [%rd5+512];
	st.shared.f32 	[_ZZ9NaiveGEMMPfS_S_E2Bs+512], %f641;
	ld.global.f32 	%f642, [%rd5+516];
	st.shared.f32 	[_ZZ9NaiveGEMMPfS_S_E2Bs+516], %f642;
	ld.global.f32 	%f643, [%rd5+520];
	st.shared.f32 	[_ZZ9NaiveGEMMPfS_S_E2Bs+520], %f643;
	ld.global.f32 	%f644, [%rd5+524];
	st.shared.f32 	[_ZZ9NaiveGEMMPfS_S_E2Bs+524], %f644;
	ld.global.f32 	%f645, [%rd5+528];
	st.shared.f32 	[_ZZ9NaiveGEMMPfS_S_E2Bs+528], %f645;
	ld.global.f32 	%f646, [%rd5+532];
	st.shared.f32 	[_ZZ9NaiveGEMMPfS_S_E2Bs+532], %f646;
	ld.global.f32 	%f647, [%rd5+536];
	st.shared.f32 	[_ZZ9NaiveGEMMPfS_S_E2Bs+536], %f647;
	ld.global.f32 	%f648, [%rd5+540];
	st.shared.f32 	[_ZZ9NaiveGEMMPfS_S_E2Bs+540], %f648;
	ld.global.f32 	%f649, [%rd5+544];
	st.shared.f32 	[_ZZ9NaiveGEMMPfS_S_E2Bs+544], %f649;
	ld.global.f32 	%f650, [%rd5+548];
	st.shared.f32 	[_ZZ9NaiveGEMMPfS_S_E2Bs+548], %f650;
	ld.global.f32 	%f651, [%rd5+552];
	st.shared.f32 	[_ZZ9NaiveGEMMPfS_S_E2Bs+552], %f651;
	ld.global.f32 	%f652, [%rd5+556];
	st.shared.f32 	[_ZZ9NaiveGEMMPfS_S_E2Bs+556], %f652;
	ld.global.f32 	%f653, [%rd5+560];
	st.shared.f32 	[_ZZ9NaiveGEMMPfS_S_E2Bs+560], %f653;
	ld.global.f32 	%f654, [%rd5+564];
	st.shared.f32 	[_ZZ9NaiveGEMMPfS_S_E2Bs+564], %f654;
	ld.global.f32 	%f655, [%rd5+568];
	st.shared.f32 	[_ZZ9NaiveGEMMPfS_S_E2Bs+568], %f655;
	ld.global.f32 	%f656, [%rd5+572];
	st.shared.f32 	[_ZZ9NaiveGEMMPfS_S_E2Bs+572], %f656;
	ld.global.f32 	%f657, [%rd5+576];
	st.shared.f32 	[_ZZ9NaiveGEMMPfS_S_E2Bs+576], %f657;
	ld.global.f32 	%f658, [%rd5+580];
	st.shared.f32 	[_ZZ9NaiveGEMMPfS_S_E2Bs+580], %f658;
	ld.global.f32 	%f659, [%rd5+584];
	st.shared.f32 	[_ZZ9NaiveGEMMPfS_S_E2Bs+584], %f659;
	ld.global.f32 	%f660, [%rd5+588];
	st.shared.f32 	[_ZZ9NaiveGEMMPfS_S_E2Bs+588], %f660;
	ld.global.f32 	%f661, [%rd5+592];
	st.shared.f32 	[_ZZ9NaiveGEMMPfS_S_E2Bs+592], %f661;
	ld.global.f32 	%f662, [%rd5+596];
	st.shared.f32 	[_ZZ9NaiveGEMMPfS_S_E2Bs+596], %f662;
	ld.global.f32 	%f663, [%rd5+600];
	st.shared.f32 	[_ZZ9NaiveGEMMPfS_S_E2Bs+600], %f663;
	ld.global.f32 	%f664, [%rd5+604];
	st.shared.f32 	[_ZZ9NaiveGEMMPfS_S_E2Bs+604], %f664;
	ld.global.f32 	%f665, [%rd5+608];
	st.shared.f32 	[_ZZ9NaiveGEMMPfS_S_E2Bs+608], %f665;
	ld.global.f32 	%f666, [%rd5+612];
	st.shared.f32 	[_ZZ9NaiveGEMMPfS_S_E2Bs+612], %f666;
	ld.global.f32 	%f667, [%rd5+616];
	st.shared.f32 	[_ZZ9NaiveGEMMPfS_S_E2Bs+616], %f667;
	ld.global.f32 	%f668, [%rd5+620];
	st.shared.f32 	[_ZZ9NaiveGEMMPfS_S_E2Bs+620], %f668;
	ld.global.f32 	%f669, [%rd5+624];
	st.shared.f32 	[_ZZ9NaiveGEMMPfS_S_E2Bs+624], %f669;
	ld.global.f32 	%f670, [%rd5+628];
	st.shared.f32 	[_ZZ9NaiveGEMMPfS_S_E2Bs+628], %f670;
	ld.global.f32 	%f671, [%rd5+632];
	st.shared.f32 	[_ZZ9NaiveGEMMPfS_S_E2Bs+632], %f671;
	ld.global.f32 	%f672, [%rd5+636];
	st.shared.f32 	[_ZZ9NaiveGEMMPfS_S_E2Bs+636], %f672;
	ld.global.f32 	%f673, [%rd5+640];
	st.shared.f32 	[_ZZ9NaiveGEMMPfS_S_E2Bs+640], %f673;
	ld.global.f32 	%f674, [%rd5+644];
	st.shared.f32 	[_ZZ9NaiveGEMMPfS_S_E2Bs+644], %f674;
	ld.global.f32 	%f675, [%rd5+648];
	st.shared.f32 	[_ZZ9NaiveGEMMPfS_S_E2Bs+648], %f675;
	ld.global.f32 	%f676, [%rd5+652];
	st.shared.f32 	[_ZZ9NaiveGEMMPfS_S_E2Bs+652], %f676;
	ld.global.f32 	%f677, [%rd5+656];
	st.shared.f32 	[_ZZ9NaiveGEMMPfS_S_E2Bs+656], %f677;
	ld.global.f32 	%f678, [%rd5+660];
	st.shared.f32 	[_ZZ9NaiveGEMMPfS_S_E2Bs+660], %f678;
	ld.global.f32 	%f679, [%rd5+664];
	st.shared.f32 	[_ZZ9NaiveGEMMPfS_S_E2Bs+664], %f679;
	ld.global.f32 	%f680, [%rd5+668];
	st.shared.f32 	[_ZZ9NaiveGEMMPfS_S_E2Bs+668], %f680;
	ld.global.f32 	%f681, [%rd5+672];
	st.shared.f32 	[_ZZ9NaiveGEMMPfS_S_E2Bs+672], %f681;
	ld.global.f32 	%f682, [%rd5+676];
	st.shared.f32 	[_ZZ9NaiveGEMMPfS_S_E2Bs+676], %f682;
	ld.global.f32 	%f683, [%rd5+680];
	st.shared.f32 	[_ZZ9NaiveGEMMPfS_S_E2Bs+680], %f683;
	ld.global.f32 	%f684, [%rd5+684];
	st.shared.f32 	[_ZZ9NaiveGEMMPfS_S_E2Bs+684], %f684;
	ld.global.f32 	%f685, [%rd5+688];
	st.shared.f32 	[_ZZ9NaiveGEMMPfS_S_E2Bs+688], %f685;
	ld.global.f32 	%f686, [%rd5+692];
	st.shared.f32 	[_ZZ9NaiveGEMMPfS_S_E2Bs+692], %f686;
	ld.global.f32 	%f687, [%rd5+696];
	st.shared.f32 	[_ZZ9NaiveGEMMPfS_S_E2Bs+696], %f687;
	ld.global.f32 	%f688, [%rd5+700];
	st.shared.f32 	[_ZZ9NaiveGEMMPfS_S_E2Bs+700], %f688;
	ld.global.f32 	%f689, [%rd5+704];
	st.shared.f32 	[_ZZ9NaiveGEMMPfS_S_E2Bs+704], %f689;
	ld.global.f32 	%f690, [%rd5+708];
	st.shared.f32 	[_ZZ9NaiveGEMMPfS_S_E2Bs+708], %f690;
	ld.global.f32 	%f691, [%rd5+712];
	st.shared.f32 	[_ZZ9NaiveGEMMPfS_S_E2Bs+712], %f691;
	ld.global.f32 	%f692, [%rd5+716];
	st.shared.f32 	[_ZZ9NaiveGEMMPfS_S_E2Bs+716], %f692;
	ld.global.f32 	%f693, [%rd5+720];
	st.shared.f32 	[_ZZ9NaiveGEMMPfS_S_E2Bs+720], %f693;
	ld.global.f32 	%f694, [%rd5+724];
	st.shared.f32 	[_ZZ9NaiveGEMMPfS_S_E2Bs+724], %f694;
	ld.global.f32 	%f695, [%rd5+728];
	st.shared.f32 	[_ZZ9NaiveGEMMPfS_S_E2Bs+728], %f695;
	ld.global.f32 	%f696, [%rd5+732];
	st.shared.f32 	[_ZZ9NaiveGEMMPfS_S_E2Bs+732], %f696;
	ld.global.f32 	%f697, [%rd5+736];
	st.shared.f32 	[_ZZ9NaiveGEMMPfS_S_E2Bs+736], %f697;
	ld.global.f32 	%f698, [%rd5+740];
	st.shared.f32 	[_ZZ9NaiveGEMMPfS_S_E2Bs+740], %f698;
	ld.global.f32 	%f699, [%rd5+744];
	st.shared.f32 	[_ZZ9NaiveGEMMPfS_S_E2Bs+744], %f699;
	ld.global.f32 	%f700, [%rd5+748];
	st.shared.f32 	[_ZZ9NaiveGEMMPfS_S_E2Bs+748], %f700;
	ld.global.f32 	%f701, [%rd5+752];
	st.shared.f32 	[_ZZ9NaiveGEMMPfS_S_E2Bs+752], %f701;
	ld.global.f32 	%f702, [%rd5+756];
	st.shared.f32 	[_ZZ9NaiveGEMMPfS_S_E2Bs+756], %f702;
	ld.global.f32 	%f703, [%rd5+760];
	st.shared.f32 	[_ZZ9NaiveGEMMPfS_S_E2Bs+760], %f703;
	ld.global.f32 	%f704, [%rd5+764];
	st.shared.f32 	[_ZZ9NaiveGEMMPfS_S_E2Bs+764], %f704;
	ld.global.f32 	%f705, [%rd5+768];
	st.shared.f32 	[_ZZ9NaiveGEMMPfS_S_E2Bs+768], %f705;
	ld.global.f32 	%f706, [%rd5+772];
	st.shared.f32 	[_ZZ9NaiveGEMMPfS_S_E2Bs+772], %f706;
	ld.global.f32 	%f707, [%rd5+776];
	st.shared.f32 	[_ZZ9NaiveGEMMPfS_S_E2Bs+776], %f707;
	ld.global.f32 	%f708, [%rd5+780];
	st.shared.f32 	[_ZZ9NaiveGEMMPfS_S_E2Bs+780], %f708;
	ld.global.f32 	%f709, [%rd5+784];
	st.shared.f32 	[_ZZ9NaiveGEMMPfS_S_E2Bs+784], %f709;
	ld.global.f32 	%f710, [%rd5+788];
	st.shared.f32 	[_ZZ9NaiveGEMMPfS_S_E2Bs+788], %f710;
	ld.global.f32 	%f711, [%rd5+792];
	st.shared.f32 	[_ZZ9NaiveGEMMPfS_S_E2Bs+792], %f711;
	ld.global.f32 	%f712, [%rd5+796];
	st.shared.f32 	[_ZZ9NaiveGEMMPfS_S_E2Bs+796], %f712;
	ld.global.f32 	%f713, [%rd5+800];
	st.shared.f32 	[_ZZ9NaiveGEMMPfS_S_E2Bs+800], %f713;
	ld.global.f32 	%f714, [%rd5+804];
	st.shared.f32 	[_ZZ9NaiveGEMMPfS_S_E2Bs+804], %f714;
	ld.global.f32 	%f715, [%rd5+808];
	st.shared.f32 	[_ZZ9NaiveGEMMPfS_S_E2Bs+808], %f715;
	ld.global.f32 	%f716, [%rd5+812];
	st.shared.f32 	[_ZZ9NaiveGEMMPfS_S_E2Bs+812], %f716;
	ld.global.f32 	%f717, [%rd5+816];
	st.shared.f32 	[_ZZ9NaiveGEMMPfS_S_E2Bs+816], %f717;
	ld.global.f32 	%f718, [%rd5+820];
	st.shared.f32 	[_ZZ9NaiveGEMMPfS_S_E2Bs+820], %f718;
	ld.global.f32 	%f719, [%rd5+824];
	st.shared.f32 	[_ZZ9NaiveGEMMPfS_S_E2Bs+824], %f719;
	ld.global.f32 	%f720, [%rd5+828];
	st.shared.f32 	[_ZZ9NaiveGEMMPfS_S_E2Bs+828], %f720;
	ld.global.f32 	%f721, [%rd5+832];
	st.shared.f32 	[_ZZ9NaiveGEMMPfS_S_E2Bs+832], %f721;
	ld.global.f32 	%f722, [%rd5+836];
	st.shared.f32 	[_ZZ9NaiveGEMMPfS_S_E2Bs+836], %f722;
	ld.global.f32 	%f723, [%rd5+840];
	st.shared.f32 	[_ZZ9NaiveGEMMPfS_S_E2Bs+840], %f723;
	ld.global.f32 	%f724, [%rd5+844];
	st.shared.f32 	[_ZZ9NaiveGEMMPfS_S_E2Bs+844], %f724;
	ld.global.f32 	%f725, [%rd5+848];
	st.shared.f32 	[_ZZ9NaiveGEMMPfS_S_E2Bs+848], %f725;
	ld.global.f32 	%f726, [%rd5+852];
	st.shared.f32 	[_ZZ9NaiveGEMMPfS_S_E2Bs+852], %f726;
	ld.global.f32 	%f727, [%rd5+856];
	st.shared.f32 	[_ZZ9NaiveGEMMPfS_S_E2Bs+856], %f727;
	ld.global.f32 	%f728, [%rd5+860];
	st.shared.f32 	[_ZZ9NaiveGEMMPfS_S_E2Bs+860], %f728;
	ld.global.f32 	%f729, [%rd5+864];
	st.shared.f32 	[_ZZ9NaiveGEMMPfS_S_E2Bs+864], %f729;
	ld.global.f32 	%f730, [%rd5+868];
	st.shared.f32 	[_ZZ9NaiveGEMMPfS_S_E2Bs+868], %f730;
	ld.global.f32 	%f731, [%rd5+872];
	st.shared.f32 	[_ZZ9NaiveGEMMPfS_S_E2Bs+872], %f731;
	ld.global.f32 	%f732, [%rd5+876];
	st.shared.f32 	[_ZZ9NaiveGEMMPfS_S_E2Bs+876], %f732;
	ld.global.f32 	%f733, [%rd5+880];
	st.shared.f32 	[_ZZ9NaiveGEMMPfS_S_E2Bs+880], %f733;
	ld.global.f32 	%f734, [%rd5+884];
	st.shared.f32 	[_ZZ9NaiveGEMMPfS_S_E2Bs+884], %f734;
	ld.global.f32 	%f735, [%rd5+888];
	st.shared.f32 	[_ZZ9NaiveGEMMPfS_S_E2Bs+888], %f735;
	ld.global.f32 	%f736, [%rd5+892];
	st.shared.f32 	[_ZZ9NaiveGEMMPfS_S_E2Bs+892], %f736;
	ld.global.f32 	%f737, [%rd5+896];
	st.shared.f32 	[_ZZ9NaiveGEMMPfS_S_E2Bs+896], %f737;
	ld.global.f32 	%f738, [%rd5+900];
	st.shared.f32 	[_ZZ9NaiveGEMMPfS_S_E2Bs+900], %f738;
	ld.global.f32 	%f739, [%rd5+904];
	st.shared.f32 	[_ZZ9NaiveGEMMPfS_S_E2Bs+904], %f739;
	ld.global.f32 	%f740, [%rd5+908];
	st.shared.f32 	[_ZZ9NaiveGEMMPfS_S_E2Bs+908], %f740;
	ld.global.f32 	%f741, [%rd5+912];
	st.shared.f32 	[_ZZ9NaiveGEMMPfS_S_E2Bs+912], %f741;
	ld.global.f32 	%f742, [%rd5+916];
	st.shared.f32 	[_ZZ9NaiveGEMMPfS_S_E2Bs+916], %f742;
	ld.global.f32 	%f743, [%rd5+920];
	st.shared.f32 	[_ZZ9NaiveGEMMPfS_S_E2Bs+920], %f743;
	ld.global.f32 	%f744, [%rd5+924];
	st.shared.f32 	[_ZZ9NaiveGEMMPfS_S_E2Bs+924], %f744;
	ld.global.f32 	%f745, [%rd5+928];
	st.shared.f32 	[_ZZ9NaiveGEMMPfS_S_E2Bs+928], %f745;
	ld.global.f32 	%f746, [%rd5+932];
	st.shared.f32 	[_ZZ9NaiveGEMMPfS_S_E2Bs+932], %f746;
	ld.global.f32 	%f747, [%rd5+936];
	st.shared.f32 	[_ZZ9NaiveGEMMPfS_S_E2Bs+936], %f747;
	ld.global.f32 	%f748, [%rd5+940];
	st.shared.f32 	[_ZZ9NaiveGEMMPfS_S_E2Bs+940], %f748;
	ld.global.f32 	%f749, [%rd5+944];
	st.shared.f32 	[_ZZ9NaiveGEMMPfS_S_E2Bs+944], %f749;
	ld.global.f32 	%f750, [%rd5+948];
	st.shared.f32 	[_ZZ9NaiveGEMMPfS_S_E2Bs+948], %f750;
	ld.global.f32 	%f751, [%rd5+952];
	st.shared.f32 	[_ZZ9NaiveGEMMPfS_S_E2Bs+952], %f751;
	ld.global.f32 	%f752, [%rd5+956];
	st.shared.f32 	[_ZZ9NaiveGEMMPfS_S_E2Bs+956], %f752;
	ld.global.f32 	%f753, [%rd5+960];
	st.shared.f32 	[_ZZ9NaiveGEMMPfS_S_E2Bs+960], %f753;
	ld.global.f32 	%f754, [%rd5+964];
	st.shared.f32 	[_ZZ9NaiveGEMMPfS_S_E2Bs+964], %f754;
	ld.global.f32 	%f755, [%rd5+968];
	st.shared.f32 	[_ZZ9NaiveGEMMPfS_S_E2Bs+968], %f755;
	ld.global.f32 	%f756, [%rd5+972];
	st.shared.f32 	[_ZZ9NaiveGEMMPfS_S_E2Bs+972], %f756;
	ld.global.f32 	%f757, [%rd5+976];
	st.shared.f32 	[_ZZ9NaiveGEMMPfS_S_E2Bs+976], %f757;
	ld.global.f32 	%f758, [%rd5+980];
	st.shared.f32 	[_ZZ9NaiveGEMMPfS_S_E2Bs+980], %f758;
	ld.global.f32 	%f759, [%rd5+984];
	st.shared.f32 	[_ZZ9NaiveGEMMPfS_S_E2Bs+984], %f759;
	ld.global.f32 	%f760, [%rd5+988];
	st.shared.f32 	[_ZZ9NaiveGEMMPfS_S_E2Bs+988], %f760;
	ld.global.f32 	%f761, [%rd5+992];
	st.shared.f32 	[_ZZ9NaiveGEMMPfS_S_E2Bs+992], %f761;
	ld.global.f32 	%f762, [%rd5+996];
	st.shared.f32 	[_ZZ9NaiveGEMMPfS_S_E2Bs+996], %f762;
	ld.global.f32 	%f763, [%rd5+1000];
	st.shared.f32 	[_ZZ9NaiveGEMMPfS_S_E2Bs+1000], %f763;
	ld.global.f32 	%f764, [%rd5+1004];
	st.shared.f32 	[_ZZ9NaiveGEMMPfS_S_E2Bs+1004], %f764;
	ld.global.f32 	%f765, [%rd5+1008];
	st.shared.f32 	[_ZZ9NaiveGEMMPfS_S_E2Bs+1008], %f765;
	ld.global.f32 	%f766, [%rd5+1012];
	st.shared.f32 	[_ZZ9NaiveGEMMPfS_S_E2Bs+1012], %f766;
	ld.global.f32 	%f767, [%rd5+1016];
	st.shared.f32 	[_ZZ9NaiveGEMMPfS_S_E2Bs+1016], %f767;
	ld.global.f32 	%f768, [%rd5+1020];
	st.shared.f32 	[_ZZ9NaiveGEMMPfS_S_E2Bs+1020], %f768;
	ld.global.f32 	%f769, [%rd5+1024];
	st.shared.f32 	[_ZZ9NaiveGEMMPfS_S_E2Bs+1024], %f769;
	ld.global.f32 	%f770, [%rd5+1028];
	st.shared.f32 	[_ZZ9NaiveGEMMPfS_S_E2Bs+1028], %f770;
	ld.global.f32 	%f771, [%rd5+1032];
	st.shared.f32 	[_ZZ9NaiveGEMMPfS_S_E2Bs+1032], %f771;
	ld.global.f32 	%f772, [%rd5+1036];
	st.shared.f32 	[_ZZ9NaiveGEMMPfS_S_E2Bs+1036], %f772;
	ld.global.f32 	%f773, [%rd5+1040];
	st.shared.f32 	[_ZZ9NaiveGEMMPfS_S_E2Bs+1040], %f773;
	ld.global.f32 	%f774, [%rd5+1044];
	st.shared.f32 	[_ZZ9NaiveGEMMPfS_S_E2Bs+1044], %f774;
	ld.global.f32 	%f775, [%rd5+1048];
	st.shared.f32 	[_ZZ9NaiveGEMMPfS_S_E2Bs+1048], %f775;
	ld.global.f32 	%f776, [%rd5+1052];
	st.shared.f32 	[_ZZ9NaiveGEMMPfS_S_E2Bs+1052], %f776;
	ld.global.f32 	%f777, [%rd5+1056];
	st.shared.f32 	[_ZZ9NaiveGEMMPfS_S_E2Bs+1056], %f777;
	ld.global.f32 	%f778, [%rd5+1060];
	st.shared.f32 	[_ZZ9NaiveGEMMPfS_S_E2Bs+1060], %f778;
	ld.global.f32 	%f779, [%rd5+1064];
	st.shared.f32 	[_ZZ9NaiveGEMMPfS_S_E2Bs+1064], %f779;
	ld.global.f32 	%f780, [%rd5+1068];
	st.shared.f32 	[_ZZ9NaiveGEMMPfS_S_E2Bs+1068], %f780;
	ld.global.f32 	%f781, [%rd5+1072];
	st.shared.f32 	[_ZZ9NaiveGEMMPfS_S_E2Bs+1072], %f781;
	ld.global.f32 	%f782, [%rd5+1076];
	st.shared.f32 	[_ZZ9NaiveGEMMPfS_S_E2Bs+1076], %f782;
	ld.global.f32 	%f783, [%rd5+1080];
	st.shared.f32 	[_ZZ9NaiveGEMMPfS_S_E2Bs+1080], %f783;
	ld.global.f32 	%f784, [%rd5+1084];
	st.shared.f32 	[_ZZ9NaiveGEMMPfS_S_E2Bs+1084], %f784;
	ld.global.f32 	%f785, [%rd5+1088];
	st.shared.f32 	[_ZZ9NaiveGEMMPfS_S_E2Bs+1088], %f785;
	ld.global.f32 	%f786, [%rd5+1092];
	st.shared.f32 	[_ZZ9NaiveGEMMPfS_S_E2Bs+1092], %f786;
	ld.global.f32 	%f787, [%rd5+1096];
	st.shared.f32 	[_ZZ9NaiveGEMMPfS_S_E2Bs+1096], %f787;
	ld.global.f32 	%f788, [%rd5+1100];
	st.shared.f32 	[_ZZ9NaiveGEMMPfS_S_E2Bs+1100], %f788;
	ld.global.f32 	%f789, [%rd5+1104];
	st.shared.f32 	[_ZZ9NaiveGEMMPfS_S_E2Bs+1104], %f789;
	ld.global.f32 	%f790, [%rd5+1108];
	st.shared.f32 	[_ZZ9NaiveGEMMPfS_S_E2Bs+1108], %f790;
	ld.global.f32 	%f791, [%rd5+1112];
	st.shared.f32 	[_ZZ9NaiveGEMMPfS_S_E2Bs+1112], %f791;
	ld.global.f32 	%f792, [%rd5+1116];
	st.shared.f32 	[_ZZ9NaiveGEMMPfS_S_E2Bs+1116], %f792;
	ld.global.f32 	%f793, [%rd5+1120];
	st.shared.f32 	[_ZZ9NaiveGEMMPfS_S_E2Bs+1120], %f793;
	ld.global.f32 	%f794, [%rd5+1124];
	st.shared.f32 	[_ZZ9NaiveGEMMPfS_S_E2Bs+1124], %f794;
	ld.global.f32 	%f795, [%rd5+1128];
	st.shared.f32 	[_ZZ9NaiveGEMMPfS_S_E2Bs+1128], %f795;
	ld.global.f32 	%f796, [%rd5+1132];
	st.shared.f32 	[_ZZ9NaiveGEMMPfS_S_E2Bs+1132], %f796;
	ld.global.f32 	%f797, [%rd5+1136];
	st.shared.f32 	[_ZZ9NaiveGEMMPfS_S_E2Bs+1136], %f797;
	ld.global.f32 	%f798, [%rd5+1140];
	st.shared.f32 	[_ZZ9NaiveGEMMPfS_S_E2Bs+1140], %f798;
	ld.global.f32 	%f799, [%rd5+1144];
	st.shared.f32 	[_ZZ9NaiveGEMMPfS_S_E2Bs+1144], %f799;
	ld.global.f32 	%f800, [%rd5+1148];
	st.shared.f32 	[_ZZ9NaiveGEMMPfS_S_E2Bs+1148], %f800;
	ld.global.f32 	%f801, [%rd5+1152];
	st.shared.f32 	[_ZZ9NaiveGEMMPfS_S_E2Bs+1152], %f801;
	ld.global.f32 	%f802, [%rd5+1156];
	st.shared.f32 	[_ZZ9NaiveGEMMPfS_S_E2Bs+1156], %f802;
	ld.global.f32 	%f803, [%rd5+1160];
	st.shared.f32 	[_ZZ9NaiveGEMMPfS_S_E2Bs+1160], %f803;
	ld.global.f32 	%f804, [%rd5+1164];
	st.shared.f32 	[_ZZ9NaiveGEMMPfS_S_E2Bs+1164], %f804;
	ld.global.f32 	%f805, [%rd5+1168];
	st.shared.f32 	[_ZZ9NaiveGEMMPfS_S_E2Bs+1168], %f805;
	ld.global.f32 	%f806, [%rd5+1172];
	st.shared.f32 	[_ZZ9NaiveGEMMPfS_S_E2Bs+1172], %f806;
	ld.global.f32 	%f807, [%rd5+1176];
	st.shared.f32 	[_ZZ9NaiveGEMMPfS_S_E2Bs+1176], %f807;
	ld.global.f32 	%f808, [%rd5+1180];
	st.shared.f32 	[_ZZ9NaiveGEMMPfS_S_E2Bs+1180], %f808;
	ld.global.f32 	%f809, [%rd5+1184];
	st.shared.f32 	[_ZZ9NaiveGEMMPfS_S_E2Bs+1184], %f809;
	ld.global.f32 	%f810, [%rd5+1188];
	st.shared.f32 	[_ZZ9NaiveGEMMPfS_S_E2Bs+1188], %f810;
	ld.global.f32 	%f811, [%rd5+1192];
	st.shared.f32 	[_ZZ9NaiveGEMMPfS_S_E2Bs+1192], %f811;
	ld.global.f32 	%f812, [%rd5+1196];
	st.shared.f32 	[_ZZ9NaiveGEMMPfS_S_E2Bs+1196], %f812;
	ld.global.f32 	%f813, [%rd5+1200];
	st.shared.f32 	[_ZZ9NaiveGEMMPfS_S_E2Bs+1200], %f813;
	ld.global.f32 	%f814, [%rd5+1204];
	st.shared.f32 	[_ZZ9NaiveGEMMPfS_S_E2Bs+1204], %f814;
	ld.global.f32 	%f815, [%rd5+1208];
	st.shared.f32 	[_ZZ9NaiveGEMMPfS_S_E2Bs+1208], %f815;
	ld.global.f32 	%f816, [%rd5+1212];
	st.shared.f32 	[_ZZ9NaiveGEMMPfS_S_E2Bs+1212], %f816;
	ld.global.f32 	%f817, [%rd5+1216];
	st.shared.f32 	[_ZZ9NaiveGEMMPfS_S_E2Bs+1216], %f817;
	ld.global.f32 	%f818, [%rd5+1220];
	st.shared.f32 	[_ZZ9NaiveGEMMPfS_S_E2Bs+1220], %f818;
	ld.global.f32 	%f819, [%rd5+1224];
	st.shared.f32 	[_ZZ9NaiveGEMMPfS_S_E2Bs+1224], %f819;
	ld.global.f32 	%f820, [%rd5+1228];
	st.shared.f32 	[_ZZ9NaiveGEMMPfS_S_E2Bs+1228], %f820;
	ld.global.f32 	%f821, [%rd5+1232];
	st.shared.f32 	[_ZZ9NaiveGEMMPfS_S_E2Bs+1232], %f821;
	ld.global.f32 	%f822, [%rd5+1236];
	st.shared.f32 	[_ZZ9NaiveGEMMPfS_S_E2Bs+1236], %f822;
	ld.global.f32 	%f823, [%rd5+1240];
	st.shared.f32 	[_ZZ9NaiveGEMMPfS_S_E2Bs+1240], %f823;
	ld.global.f32 	%f824, [%rd5+1244];
	st.shared.f32 	[_ZZ9NaiveGEMMPfS_S_E2Bs+1244], %f824;
	ld.global.f32 	%f825, [%rd5+1248];
	st.shared.f32 	[_ZZ9NaiveGEMMPfS_S_E2Bs+1248], %f825;
	ld.global.f32 	%f826, [%rd5+1252];
	st.shared.f32 	[_ZZ9NaiveGEMMPfS_S_E2Bs+1252], %f826;
	ld.global.f32 	%f827, [%rd5+1256];
	st.shared.f32 	[_ZZ9NaiveGEMMPfS_S_E2Bs+1256], %f827;
	ld.global.f32 	%f828, [%rd5+1260];
	st.shared.f32 	[_ZZ9NaiveGEMMPfS_S_E2Bs+1260], %f828;
	ld.global.f32 	%f829, [%rd5+1264];
	st.shared.f32 	[_ZZ9NaiveGEMMPfS_S_E2Bs+1264], %f829;
	ld.global.f32 	%f830, [%rd5+1268];
	st.shared.f32 	[_ZZ9NaiveGEMMPfS_S_E2Bs+1268], %f830;
	ld.global.f32 	%f831, [%rd5+1272];
	st.shared.f32 	[_ZZ9NaiveGEMMPfS_S_E2Bs+1272], %f831;
	ld.global.f32 	%f832, [%rd5+1276];
	st.shared.f32 	[_ZZ9NaiveGEMMPfS_S_E2Bs+1276], %f832;
	ld.global.f32 	%f833, [%rd5+1280];
	st.shared.f32 	[_ZZ9NaiveGEMMPfS_S_E2Bs+1280], %f833;
	ld.global.f32 	%f834, [%rd5+1284];
	st.shared.f32 	[_ZZ9NaiveGEMMPfS_S_E2Bs+1284], %f834;
	ld.global.f32 	%f835, [%rd5+1288];
	st.shared.f32 	[_ZZ9NaiveGEMMPfS_S_E2Bs+1288], %f835;
	ld.global.f32 	%f836, [%rd5+1292];
	st.shared.f32 	[_ZZ9NaiveGEMMPfS_S_E2Bs+1292], %f836;
	ld.global.f32 	%f837, [%rd5+1296];
	st.shared.f32 	[_ZZ9NaiveGEMMPfS_S_E2Bs+1296], %f837;
	ld.global.f32 	%f838, [%rd5+1300];
	st.shared.f32 	[_ZZ9NaiveGEMMPfS_S_E2Bs+1300], %f838;
	ld.global.f32 	%f839, [%rd5+1304];
	st.shared.f32 	[_ZZ9NaiveGEMMPfS_S_E2Bs+1304], %f839;
	ld.global.f32 	%f840, [%rd5+1308];
	st.shared.f32 	[_ZZ9NaiveGEMMPfS_S_E2Bs+1308], %f840;
	ld.global.f32 	%f841, [%rd5+1312];
	st.shared.f32 	[_ZZ9NaiveGEMMPfS_S_E2Bs+1312], %f841;
	ld.global.f32 	%f842, [%rd5+1316];
	st.shared.f32 	[_ZZ9NaiveGEMMPfS_S_E2Bs+1316], %f842;
	ld.global.f32 	%f843, [%rd5+1320];
	st.shared.f32 	[_ZZ9NaiveGEMMPfS_S_E2Bs+1320], %f843;
	ld.global.f32 	%f844, [%rd5+1324];
	st.shared.f32 	[_ZZ9NaiveGEMMPfS_S_E2Bs+1324], %f844;
	ld.global.f32 	%f845, [%rd5+1328];
	st.shared.f32 	[_ZZ9NaiveGEMMPfS_S_E2Bs+1328], %f845;
	ld.global.f32 	%f846, [%rd5+1332];
	st.shared.f32 	[_ZZ9NaiveGEMMPfS_S_E2Bs+1332], %f846;
	ld.global.f32 	%f847, [%rd5+1336];
	st.shared.f32 	[_ZZ9NaiveGEMMPfS_S_E2Bs+1336], %f847;
	ld.global.f32 	%f848, [%rd5+1340];
	st.shared.f32 	[_ZZ9NaiveGEMMPfS_S_E2Bs+1340], %f848;
	ld.global.f32 	%f849, [%rd5+1344];
	st.shared.f32 	[_ZZ9NaiveGEMMPfS_S_E2Bs+1344], %f849;
	ld.global.f32 	%f850, [%rd5+1348];
	st.shared.f32 	[_ZZ9NaiveGEMMPfS_S_E2Bs+1348], %f850;
	ld.global.f32 	%f851, [%rd5+1352];
	st.shared.f32 	[_ZZ9NaiveGEMMPfS_S_E2Bs+1352], %f851;
	ld.global.f32 	%f852, [%rd5+1356];
	st.shared.f32 	[_ZZ9NaiveGEMMPfS_S_E2Bs+1356], %f852;
	ld.global.f32 	%f853, [%rd5+1360];
	st.shared.f32 	[_ZZ9NaiveGEMMPfS_S_E2Bs+1360], %f853;
	ld.global.f32 	%f854, [%rd5+1364];
	st.shared.f32 	[_ZZ9NaiveGEMMPfS_S_E2Bs+1364], %f854;
	ld.global.f32 	%f855, [%rd5+1368];
	st.shared.f32 	[_ZZ9NaiveGEMMPfS_S_E2Bs+1368], %f855;
	ld.global.f32 	%f856, [%rd5+1372];
	st.shared.f32 	[_ZZ9NaiveGEMMPfS_S_E2Bs+1372], %f856;
	ld.global.f32 	%f857, [%rd5+1376];
	st.shared.f32 	[_ZZ9NaiveGEMMPfS_S_E2Bs+1376], %f857;
	ld.global.f32 	%f858, [%rd5+1380];
	st.shared.f32 	[_ZZ9NaiveGEMMPfS_S_E2Bs+1380], %f858;
	ld.global.f32 	%f859, [%rd5+1384];
	st.shared.f32 	[_ZZ9NaiveGEMMPfS_S_E2Bs+1384], %f859;
	ld.global.f32 	%f860, [%rd5+1388];
	st.shared.f32 	[_ZZ9NaiveGEMMPfS_S_E2Bs+1388], %f860;
	ld.global.f32 	%f861, [%rd5+1392];
	st.shared.f32 	[_ZZ9NaiveGEMMPfS_S_E2Bs+1392], %f861;
	ld.global.f32 	%f862, [%rd5+1396];
	st.shared.f32 	[_ZZ9NaiveGEMMPfS_S_E2Bs+1396], %f862;
	ld.global.f32 	%f863, [%rd5+1400];
	st.shared.f32 	[_ZZ9NaiveGEMMPfS_S_E2Bs+1400], %f863;
	ld.global.f32 	%f864, [%rd5+1404];
	st.shared.f32 	[_ZZ9NaiveGEMMPfS_S_E2Bs+1404], %f864;
	ld.global.f32 	%f865, [%rd5+1408];
	st.shared.f32 	[_ZZ9NaiveGEMMPfS_S_E2Bs+1408], %f865;
	ld.global.f32 	%f866, [%rd5+1412];
	st.shared.f32 	[_ZZ9NaiveGEMMPfS_S_E2Bs+1412], %f866;
	ld.global.f32 	%f867, [%rd5+1416];
	st.shared.f32 	[_ZZ9NaiveGEMMPfS_S_E2Bs+1416], %f867;
	ld.global.f32 	%f868, [%rd5+1420];
	st.shared.f32 	[_ZZ9NaiveGEMMPfS_S_E2Bs+1420], %f868;
	ld.global.f32 	%f869, [%rd5+1424];
	st.shared.f32 	[_ZZ9NaiveGEMMPfS_S_E2Bs+1424], %f869;
	ld.global.f32 	%f870, [%rd5+1428];
	st.shared.f32 	[_ZZ9NaiveGEMMPfS_S_E2Bs+1428], %f870;
	ld.global.f32 	%f871, [%rd5+1432];
	st.shared.f32 	[_ZZ9NaiveGEMMPfS_S_E2Bs+1432], %f871;
	ld.global.f32 	%f872, [%rd5+1436];
	st.shared.f32 	[_ZZ9NaiveGEMMPfS_S_E2Bs+1436], %f872;
	ld.global.f32 	%f873, [%rd5+1440];
	st.shared.f32 	[_ZZ9NaiveGEMMPfS_S_E2Bs+1440], %f873;
	ld.global.f32 	%f874, [%rd5+1444];
	st.shared.f32 	[_ZZ9NaiveGEMMPfS_S_E2Bs+1444], %f874;
	ld.global.f32 	%f875, [%rd5+1448];
	st.shared.f32 	[_ZZ9NaiveGEMMPfS_S_E2Bs+1448], %f875;
	ld.global.f32 	%f876, [%rd5+1452];
	st.shared.f32 	[_ZZ9NaiveGEMMPfS_S_E2Bs+1452], %f876;
	ld.global.f32 	%f877, [%rd5+1456];
	st.shared.f32 	[_ZZ9NaiveGEMMPfS_S_E2Bs+1456], %f877;
	ld.global.f32 	%f878, [%rd5+1460];
	st.shared.f32 	[_ZZ9NaiveGEMMPfS_S_E2Bs+1460], %f878;
	ld.global.f32 	%f879, [%rd5+1464];
	st.shared.f32 	[_ZZ9NaiveGEMMPfS_S_E2Bs+1464], %f879;
	ld.global.f32 	%f880, [%rd5+1468];
	st.shared.f32 	[_ZZ9NaiveGEMMPfS_S_E2Bs+1468], %f880;
	ld.global.f32 	%f881, [%rd5+1472];
	st.shared.f32 	[_ZZ9NaiveGEMMPfS_S_E2Bs+1472], %f881;
	ld.global.f32 	%f882, [%rd5+1476];
	st.shared.f32 	[_ZZ9NaiveGEMMPfS_S_E2Bs+1476], %f882;
	ld.global.f32 	%f883, [%rd5+1480];
	st.shared.f32 	[_ZZ9NaiveGEMMPfS_S_E2Bs+1480], %f883;
	ld.global.f32 	%f884, [%rd5+1484];
	st.shared.f32 	[_ZZ9NaiveGEMMPfS_S_E2Bs+1484], %f884;
	ld.global.f32 	%f885, [%rd5+1488];
	st.shared.f32 	[_ZZ9NaiveGEMMPfS_S_E2Bs+1488], %f885;
	ld.global.f32 	%f886, [%rd5+1492];
	st.shared.f32 	[_ZZ9NaiveGEMMPfS_S_E2Bs+1492], %f886;
	ld.global.f32 	%f887, [%rd5+1496];
	st.shared.f32 	[_ZZ9NaiveGEMMPfS_S_E2Bs+1496], %f887;
	ld.global.f32 	%f888, [%rd5+1500];
	st.shared.f32 	[_ZZ9NaiveGEMMPfS_S_E2Bs+1500], %f888;
	ld.global.f32 	%f889, [%rd5+1504];
	st.shared.f32 	[_ZZ9NaiveGEMMPfS_S_E2Bs+1504], %f889;
	ld.global.f32 	%f890, [%rd5+1508];
	st.shared.f32 	[_ZZ9NaiveGEMMPfS_S_E2Bs+1508], %f890;
	ld.global.f32 	%f891, [%rd5+1512];
	st.shared.f32 	[_ZZ9NaiveGEMMPfS_S_E2Bs+1512], %f891;
	ld.global.f32 	%f892, [%rd5+1516];
	st.shared.f32 	[_ZZ9NaiveGEMMPfS_S_E2Bs+1516], %f892;
	ld.global.f32 	%f893, [%rd5+1520];
	st.shared.f32 	[_ZZ9NaiveGEMMPfS_S_E2Bs+1520], %f893;
	ld.global.f32 	%f894, [%rd5+1524];
	st.shared.f32 	[_ZZ9NaiveGEMMPfS_S_E2Bs+1524], %f894;
	ld.global.f32 	%f895, [%rd5+1528];
	st.shared.f32 	[_ZZ9NaiveGEMMPfS_S_E2Bs+1528], %f895;
	ld.global.f32 	%f896, [%rd5+1532];
	st.shared.f32 	[_ZZ9NaiveGEMMPfS_S_E2Bs+1532], %f896;
	ld.global.f32 	%f897, [%rd5+1536];
	st.shared.f32 	[_ZZ9NaiveGEMMPfS_S_E2Bs+1536], %f897;
	ld.global.f32 	%f898, [%rd5+1540];
	st.shared.f32 	[_ZZ9NaiveGEMMPfS_S_E2Bs+1540], %f898;
	ld.global.f32 	%f899, [%rd5+1544];
	st.shared.f32 	[_ZZ9NaiveGEMMPfS_S_E2Bs+1544], %f899;
	ld.global.f32 	%f900, [%rd5+1548];
	st.shared.f32 	[_ZZ9NaiveGEMMPfS_S_E2Bs+1548], %f900;
	ld.global.f32 	%f901, [%rd5+1552];
	st.shared.f32 	[_ZZ9NaiveGEMMPfS_S_E2Bs+1552], %f901;
	ld.global.f32 	%f902, [%rd5+1556];
	st.shared.f32 	[_ZZ9NaiveGEMMPfS_S_E2Bs+1556], %f902;
	ld.global.f32 	%f903, [%rd5+1560];
	st.shared.f32 	[_ZZ9NaiveGEMMPfS_S_E2Bs+1560], %f903;
	ld.global.f32 	%f904, [%rd5+1564];
	st.shared.f32 	[_ZZ9NaiveGEMMPfS_S_E2Bs+1564], %f904;
	ld.global.f32 	%f905, [%rd5+1568];
	st.shared.f32 	[_ZZ9NaiveGEMMPfS_S_E2Bs+1568], %f905;
	ld.global.f32 	%f906, [%rd5+1572];
	st.shared.f32 	[_ZZ9NaiveGEMMPfS_S_E2Bs+1572], %f906;
	ld.global.f32 	%f907, [%rd5+1576];
	st.shared.f32 	[_ZZ9NaiveGEMMPfS_S_E2Bs+1576], %f907;
	ld.global.f32 	%f908, [%rd5+1580];
	st.shared.f32 	[_ZZ9NaiveGEMMPfS_S_E2Bs+1580], %f908;
	ld.global.f32 	%f909, [%rd5+1584];
	st.shared.f32 	[_ZZ9NaiveGEMMPfS_S_E2Bs+1584], %f909;
	ld.global.f32 	%f910, [%rd5+1588];
	st.shared.f32 	[_ZZ9NaiveGEMMPfS_S_E2Bs+1588], %f910;
	ld.global.f32 	%f911, [%rd5+1592];
	st.shared.f32 	[_ZZ9NaiveGEMMPfS_S_E2Bs+1592], %f911;
	ld.global.f32 	%f912, [%rd5+1596];
	st.shared.f32 	[_ZZ9NaiveGEMMPfS_S_E2Bs+1596], %f912;
	ld.global.f32 	%f913, [%rd5+1600];
	st.shared.f32 	[_ZZ9NaiveGEMMPfS_S_E2Bs+1600], %f913;
	ld.global.f32 	%f914, [%rd5+1604];
	st.shared.f32 	[_ZZ9NaiveGEMMPfS_S_E2Bs+1604], %f914;
	ld.global.f32 	%f915, [%rd5+1608];
	st.shared.f32 	[_ZZ9NaiveGEMMPfS_S_E2Bs+1608], %f915;
	ld.global.f32 	%f916, [%rd5+1612];
	st.shared.f32 	[_ZZ9NaiveGEMMPfS_S_E2Bs+1612], %f916;
	ld.global.f32 	%f917, [%rd5+1616];
	st.shared.f32 	[_ZZ9NaiveGEMMPfS_S_E2Bs+1616], %f917;
	ld.global.f32 	%f918, [%rd5+1620];
	st.shared.f32 	[_ZZ9NaiveGEMMPfS_S_E2Bs+1620], %f918;
	ld.global.f32 	%f919, [%rd5+1624];
	st.shared.f32 	[_ZZ9NaiveGEMMPfS_S_E2Bs+1624], %f919;
	ld.global.f32 	%f920, [%rd5+1628];
	st.shared.f32 	[_ZZ9NaiveGEMMPfS_S_E2Bs+1628], %f920;
	ld.global.f32 	%f921, [%rd5+1632];
	st.shared.f32 	[_ZZ9NaiveGEMMPfS_S_E2Bs+1632], %f921;
	ld.global.f32 	%f922, [%rd5+1636];
	st.shared.f32 	[_ZZ9NaiveGEMMPfS_S_E2Bs+1636], %f922;
	ld.global.f32 	%f923, [%rd5+1640];
	st.shared.f32 	[_ZZ9NaiveGEMMPfS_S_E2Bs+1640], %f923;
	ld.global.f32 	%f924, [%rd5+1644];
	st.shared.f32 	[_ZZ9NaiveGEMMPfS_S_E2Bs+1644], %f924;
	ld.global.f32 	%f925, [%rd5+1648];
	st.shared.f32 	[_ZZ9NaiveGEMMPfS_S_E2Bs+1648], %f925;
	ld.global.f32 	%f926, [%rd5+1652];
	st.shared.f32 	[_ZZ9NaiveGEMMPfS_S_E2Bs+1652], %f926;
	ld.global.f32 	%f927, [%rd5+1656];
	st.shared.f32 	[_ZZ9NaiveGEMMPfS_S_E2Bs+1656], %f927;
	ld.global.f32 	%f928, [%rd5+1660];
	st.shared.f32 	[_ZZ9NaiveGEMMPfS_S_E2Bs+1660], %f928;
	ld.global.f32 	%f929, [%rd5+1664];
	st.shared.f32 	[_ZZ9NaiveGEMMPfS_S_E2Bs+1664], %f929;
	ld.global.f32 	%f930, [%rd5+1668];
	st.shared.f32 	[_ZZ9NaiveGEMMPfS_S_E2Bs+1668], %f930;
	ld.global.f32 	%f931, [%rd5+1672];
	st.shared.f32 	[_ZZ9NaiveGEMMPfS_S_E2Bs+1672], %f931;
	ld.global.f32 	%f932, [%rd5+1676];
	st.shared.f32 	[_ZZ9NaiveGEMMPfS_S_E2Bs+1676], %f932;
	ld.global.f32 	%f933, [%rd5+1680];
	st.shared.f32 	[_ZZ9NaiveGEMMPfS_S_E2Bs+1680], %f933;
	ld.global.f32 	%f934, [%rd5+1684];
	st.shared.f32 	[_ZZ9NaiveGEMMPfS_S_E2Bs+1684], %f934;
	ld.global.f32 	%f935, [%rd5+1688];
	st.shared.f32 	[_ZZ9NaiveGEMMPfS_S_E2Bs+1688], %f935;
	ld.global.f32 	%f936, [%rd5+1692];
	st.shared.f32 	[_ZZ9NaiveGEMMPfS_S_E2Bs+1692], %f936;
	ld.global.f32 	%f937, [%rd5+1696];
	st.shared.f32 	[_ZZ9NaiveGEMMPfS_S_E2Bs+1696], %f937;
	ld.global.f32 	%f938, [%rd5+1700];
	st.shared.f32 	[_ZZ9NaiveGEMMPfS_S_E2Bs+1700], %f938;
	ld.global.f32 	%f939, [%rd5+1704];
	st.shared.f32 	[_ZZ9NaiveGEMMPfS_S_E2Bs+1704], %f939;
	ld.global.f32 	%f940, [%rd5+1708];
	st.shared.f32 	[_ZZ9NaiveGEMMPfS_S_E2Bs+1708], %f940;
	ld.global.f32 	%f941, [%rd5+1712];
	st.shared.f32 	[_ZZ9NaiveGEMMPfS_S_E2Bs+1712], %f941;
	ld.global.f32 	%f942, [%rd5+1716];
	st.shared.f32 	[_ZZ9NaiveGEMMPfS_S_E2Bs+1716], %f942;
	ld.global.f32 	%f943, [%rd5+1720];
	st.shared.f32 	[_ZZ9NaiveGEMMPfS_S_E2Bs+1720], %f943;
	ld.global.f32 	%f944, [%rd5+1724];
	st.shared.f32 	[_ZZ9NaiveGEMMPfS_S_E2Bs+1724], %f944;
	ld.global.f32 	%f945, [%rd5+1728];
	st.shared.f32 	[_ZZ9NaiveGEMMPfS_S_E2Bs+1728], %f945;
	ld.global.f32 	%f946, [%rd5+1732];
	st.shared.f32 	[_ZZ9NaiveGEMMPfS_S_E2Bs+1732], %f946;
	ld.global.f32 	%f947, [%rd5+1736];
	st.shared.f32 	[_ZZ9NaiveGEMMPfS_S_E2Bs+1736], %f947;
	ld.global.f32 	%f948, [%rd5+1740];
	st.shared.f32 	[_ZZ9NaiveGEMMPfS_S_E2Bs+1740], %f948;
	ld.global.f32 	%f949, [%rd5+1744];
	st.shared.f32 	[_ZZ9NaiveGEMMPfS_S_E2Bs+1744], %f949;
	ld.global.f32 	%f950, [%rd5+1748];
	st.shared.f32 	[_ZZ9NaiveGEMMPfS_S_E2Bs+1748], %f950;
	ld.global.f32 	%f951, [%rd5+1752];
	st.shared.f32 	[_ZZ9NaiveGEMMPfS_S_E2Bs+1752], %f951;
	ld.global.f32 	%f952, [%rd5+1756];
	st.shared.f32 	[_ZZ9NaiveGEMMPfS_S_E2Bs+1756], %f952;
	ld.global.f32 	%f953, [%rd5+1760];
	st.shared.f32 	[_ZZ9NaiveGEMMPfS_S_E2Bs+1760], %f953;
	ld.global.f32 	%f954, [%rd5+1764];
	st.shared.f32 	[_ZZ9NaiveGEMMPfS_S_E2Bs+1764], %f954;
	ld.global.f32 	%f955, [%rd5+1768];
	st.shared.f32 	[_ZZ9NaiveGEMMPfS_S_E2Bs+1768], %f955;
	ld.global.f32 	%f956, [%rd5+1772];
	st.shared.f32 	[_ZZ9NaiveGEMMPfS_S_E2Bs+1772], %f956;
	ld.global.f32 	%f957, [%rd5+1776];
	st.shared.f32 	[_ZZ9NaiveGEMMPfS_S_E2Bs+1776], %f957;
	ld.global.f32 	%f958, [%rd5+1780];
	st.shared.f32 	[_ZZ9NaiveGEMMPfS_S_E2Bs+1780], %f958;
	ld.global.f32 	%f959, [%rd5+1784];
	st.shared.f32 	[_ZZ9NaiveGEMMPfS_S_E2Bs+1784], %f959;
	ld.global.f32 	%f960, [%rd5+1788];
	st.shared.f32 	[_ZZ9NaiveGEMMPfS_S_E2Bs+1788], %f960;
	ld.global.f32 	%f961, [%rd5+1792];
	st.shared.f32 	[_ZZ9NaiveGEMMPfS_S_E2Bs+1792], %f961;
	ld.global.f32 	%f962, [%rd5+1796];
	st.shared.f32 	[_ZZ9NaiveGEMMPfS_S_E2Bs+1796], %f962;
	ld.global.f32 	%f963, [%rd5+1800];
	st.shared.f32 	[_ZZ9NaiveGEMMPfS_S_E2Bs+1800], %f963;
	ld.global.f32 	%f964, [%rd5+1804];
	st.shared.f32 	[_ZZ9NaiveGEMMPfS_S_E2Bs+1804], %f964;
	ld.global.f32 	%f965, [%rd5+1808];
	st.shared.f32 	[_ZZ9NaiveGEMMPfS_S_E2Bs+1808], %f965;
	ld.global.f32 	%f966, [%rd5+1812];
	st.shared.f32 	[_ZZ9NaiveGEMMPfS_S_E2Bs+1812], %f966;
	ld.global.f32 	%f967, [%rd5+1816];
	st.shared.f32 	[_ZZ9NaiveGEMMPfS_S_E2Bs+1816], %f967;
	ld.global.f32 	%f968, [%rd5+1820];
	st.shared.f32 	[_ZZ9NaiveGEMMPfS_S_E2Bs+1820], %f968;
	ld.global.f32 	%f969, [%rd5+1824];
	st.shared.f32 	[_ZZ9NaiveGEMMPfS_S_E2Bs+1824], %f969;
	ld.global.f32 	%f970, [%rd5+1828];
	st.shared.f32 	[_ZZ9NaiveGEMMPfS_S_E2Bs+1828], %f970;
	ld.global.f32 	%f971, [%rd5+1832];
	st.shared.f32 	[_ZZ9NaiveGEMMPfS_S_E2Bs+1832], %f971;
	ld.global.f32 	%f972, [%rd5+1836];
	st.shared.f32 	[_ZZ9NaiveGEMMPfS_S_E2Bs+1836], %f972;
	ld.global.f32 	%f973, [%rd5+1840];
	st.shared.f32 	[_ZZ9NaiveGEMMPfS_S_E2Bs+1840], %f973;
	ld.global.f32 	%f974, [%rd5+1844];
	st.shared.f32 	[_ZZ9NaiveGEMMPfS_S_E2Bs+1844], %f974;
	ld.global.f32 	%f975, [%rd5+1848];
	st.shared.f32 	[_ZZ9NaiveGEMMPfS_S_E2Bs+1848], %f975;
	ld.global.f32 	%f976, [%rd5+1852];
	st.shared.f32 	[_ZZ9NaiveGEMMPfS_S_E2Bs+1852], %f976;
	ld.global.f32 	%f977, [%rd5+1856];
	st.shared.f32 	[_ZZ9NaiveGEMMPfS_S_E2Bs+1856], %f977;
	ld.global.f32 	%f978, [%rd5+1860];
	st.shared.f32 	[_ZZ9NaiveGEMMPfS_S_E2Bs+1860], %f978;
	ld.global.f32 	%f979, [%rd5+1864];
	st.shared.f32 	[_ZZ9NaiveGEMMPfS_S_E2Bs+1864], %f979;
	ld.global.f32 	%f980, [%rd5+1868];
	st.shared.f32 	[_ZZ9NaiveGEMMPfS_S_E2Bs+1868], %f980;
	ld.global.f32 	%f981, [%rd5+1872];
	st.shared.f32 	[_ZZ9NaiveGEMMPfS_S_E2Bs+1872], %f981;
	ld.global.f32 	%f982, [%rd5+1876];
	st.shared.f32 	[_ZZ9NaiveGEMMPfS_S_E2Bs+1876], %f982;
	ld.global.f32 	%f983, [%rd5+1880];
	st.shared.f32 	[_ZZ9NaiveGEMMPfS_S_E2Bs+1880], %f983;
	ld.global.f32 	%f984, [%rd5+1884];
	st.shared.f32 	[_ZZ9NaiveGEMMPfS_S_E2Bs+1884], %f984;
	ld.global.f32 	%f985, [%rd5+1888];
	st.shared.f32 	[_ZZ9NaiveGEMMPfS_S_E2Bs+1888], %f985;
	ld.global.f32 	%f986, [%rd5+1892];
	st.shared.f32 	[_ZZ9NaiveGEMMPfS_S_E2Bs+1892], %f986;
	ld.global.f32 	%f987, [%rd5+1896];
	st.shared.f32 	[_ZZ9NaiveGEMMPfS_S_E2Bs+1896], %f987;
	ld.global.f32 	%f988, [%rd5+1900];
	st.shared.f32 	[_ZZ9NaiveGEMMPfS_S_E2Bs+1900], %f988;
	ld.global.f32 	%f989, [%rd5+1904];
	st.shared.f32 	[_ZZ9NaiveGEMMPfS_S_E2Bs+1904], %f989;
	ld.global.f32 	%f990, [%rd5+1908];
	st.shared.f32 	[_ZZ9NaiveGEMMPfS_S_E2Bs+1908], %f990;
	ld.global.f32 	%f991, [%rd5+1912];
	st.shared.f32 	[_ZZ9NaiveGEMMPfS_S_E2Bs+1912], %f991;
	ld.global.f32 	%f992, [%rd5+1916];
	st.shared.f32 	[_ZZ9NaiveGEMMPfS_S_E2Bs+1916], %f992;
	ld.global.f32 	%f993, [%rd5+1920];
	st.shared.f32 	[_ZZ9NaiveGEMMPfS_S_E2Bs+1920], %f993;
	ld.global.f32 	%f994, [%rd5+1924];
	st.shared.f32 	[_ZZ9NaiveGEMMPfS_S_E2Bs+1924], %f994;
	ld.global.f32 	%f995, [%rd5+1928];
	st.shared.f32 	[_ZZ9NaiveGEMMPfS_S_E2Bs+1928], %f995;
	ld.global.f32 	%f996, [%rd5+1932];
	st.shared.f32 	[_ZZ9NaiveGEMMPfS_S_E2Bs+1932], %f996;
	ld.global.f32 	%f997, [%rd5+1936];
	st.shared.f32 	[_ZZ9NaiveGEMMPfS_S_E2Bs+1936], %f997;
	ld.global.f32 	%f998, [%rd5+1940];
	st.shared.f32 	[_ZZ9NaiveGEMMPfS_S_E2Bs+1940], %f998;
	ld.global.f32 	%f999, [%rd5+1944];
	st.shared.f32 	[_ZZ9NaiveGEMMPfS_S_E2Bs+1944], %f999;
	ld.global.f32 	%f1000, [%rd5+1948];
	st.shared.f32 	[_ZZ9NaiveGEMMPfS_S_E2Bs+1948], %f1000;
	ld.global.f32 	%f1001, [%rd5+1952];
	st.shared.f32 	[_ZZ9NaiveGEMMPfS_S_E2Bs+1952], %f1001;
	ld.global.f32 	%f1002, [%rd5+1956];
	st.shared.f32 	[_ZZ9NaiveGEMMPfS_S_E2Bs+1956], %f1002;
	ld.global.f32 	%f1003, [%rd5+1960];
	st.shared.f32 	[_ZZ9NaiveGEMMPfS_S_E2Bs+1960], %f1003;
	ld.global.f32 	%f1004, [%rd5+1964];
	st.shared.f32 	[_ZZ9NaiveGEMMPfS_S_E2Bs+1964], %f1004;
	ld.global.f32 	%f1005, [%rd5+1968];
	st.shared.f32 	[_ZZ9NaiveGEMMPfS_S_E2Bs+1968], %f1005;
	ld.global.f32 	%f1006, [%rd5+1972];
	st.shared.f32 	[_ZZ9NaiveGEMMPfS_S_E2Bs+1972], %f1006;
	ld.global.f32 	%f1007, [%rd5+1976];
	st.shared.f32 	[_ZZ9NaiveGEMMPfS_S_E2Bs+1976], %f1007;
	ld.global.f32 	%f1008, [%rd5+1980];
	st.shared.f32 	[_ZZ9NaiveGEMMPfS_S_E2Bs+1980], %f1008;
	ld.global.f32 	%f1009, [%rd5+1984];
	st.shared.f32 	[_ZZ9NaiveGEMMPfS_S_E2Bs+1984], %f1009;
	ld.global.f32 	%f1010, [%rd5+1988];
	st.shared.f32 	[_ZZ9NaiveGEMMPfS_S_E2Bs+1988], %f1010;
	ld.global.f32 	%f1011, [%rd5+1992];
	st.shared.f32 	[_ZZ9NaiveGEMMPfS_S_E2Bs+1992], %f1011;
	ld.global.f32 	%f1012, [%rd5+1996];
	st.shared.f32 	[_ZZ9NaiveGEMMPfS_S_E2Bs+1996], %f1012;
	ld.global.f32 	%f1013, [%rd5+2000];
	st.shared.f32 	[_ZZ9NaiveGEMMPfS_S_E2Bs+2000], %f1013;
	ld.global.f32 	%f1014, [%rd5+2004];
	st.shared.f32 	[_ZZ9NaiveGEMMPfS_S_E2Bs+2004], %f1014;
	ld.global.f32 	%f1015, [%rd5+2008];
	st.shared.f32 	[_ZZ9NaiveGEMMPfS_S_E2Bs+2008], %f1015;
	ld.global.f32 	%f1016, [%rd5+2012];
	st.shared.f32 	[_ZZ9NaiveGEMMPfS_S_E2Bs+2012], %f1016;
	ld.global.f32 	%f1017, [%rd5+2016];
	st.shared.f32 	[_ZZ9NaiveGEMMPfS_S_E2Bs+2016], %f1017;
	ld.global.f32 	%f1018, [%rd5+2020];
	st.shared.f32 	[_ZZ9NaiveGEMMPfS_S_E2Bs+2020], %f1018;
	ld.global.f32 	%f1019, [%rd5+2024];
	st.shared.f32 	[_ZZ9NaiveGEMMPfS_S_E2Bs+2024], %f1019;
	ld.global.f32 	%f1020, [%rd5+2028];
	st.shared.f32 	[_ZZ9NaiveGEMMPfS_S_E2Bs+2028], %f1020;
	ld.global.f32 	%f1021, [%rd5+2032];
	st.shared.f32 	[_ZZ9NaiveGEMMPfS_S_E2Bs+2032], %f1021;
	ld.global.f32 	%f1022, [%rd5+2036];
	st.shared.f32 	[_ZZ9NaiveGEMMPfS_S_E2Bs+2036], %f1022;
	ld.global.f32 	%f1023, [%rd5+2040];
	st.shared.f32 	[_ZZ9NaiveGEMMPfS_S_E2Bs+2040], %f1023;
	ld.global.f32 	%f1024, [%rd5+2044];
	st.shared.f32 	[_ZZ9NaiveGEMMPfS_S_E2Bs+2044], %f1024;
	mov.u32 	%r3, %ntid.x;
	mov.u32 	%r4, %ctaid.x;
	mov.u32 	%r5, %tid.x;
	mad.lo.s32 	%r1, %r3, %r4, %r5;
	mov.u32 	%r6, %ntid.y;
	mov.u32 	%r7, %ctaid.y;
	mov.u32 	%r8, %tid.y;
	mad.lo.s32 	%r9, %r6, %r7, %r8;
	setp.gt.s32 	%p1, %r1, 31;
	setp.gt.u32 	%p2, %r9, 31;
	or.pred  	%p3, %p1, %p2;
	@%p3 bra 	$L__BB0_2;
	cvta.to.global.u64 	%rd6, %rd1;
	shl.b32 	%r10, %r9, 6;
	mov.u32 	%r11, _ZZ9NaiveGEMMPfS_S_E2As;
	add.s32 	%r12, %r11, %r10;
	ld.shared.f32 	%f1025, [%r12];
	shl.b32 	%r13, %r1, 2;
	mov.u32 	%r14, _ZZ9NaiveGEMMPfS_S_E2Bs;
	add.s32 	%r15, %r14, %r13;
	ld.shared.f32 	%f1026, [%r15];
	fma.rn.f32 	%f1027, %f1025, %f1026, 0f00000000;
	ld.shared.f32 	%f1028, [%r12+4];
	ld.shared.f32 	%f1029, [%r15+128];
	fma.rn.f32 	%f1030, %f1028, %f1029, %f1027;
	ld.shared.f32 	%f1031, [%r12+8];
	ld.shared.f32 	%f1032, [%r15+256];
	fma.rn.f32 	%f1033, %f1031, %f1032, %f1030;
	ld.shared.f32 	%f1034, [%r12+12];
	ld.shared.f32 	%f1035, [%r15+384];
	fma.rn.f32 	%f1036, %f1034, %f1035, %f1033;
	ld.shared.f32 	%f1037, [%r12+16];
	ld.shared.f32 	%f1038, [%r15+512];
	fma.rn.f32 	%f1039, %f1037, %f1038, %f1036;
	ld.shared.f32 	%f1040, [%r12+20];
	ld.shared.f32 	%f1041, [%r15+640];
	fma.rn.f32 	%f1042, %f1040, %f1041, %f1039;
	ld.shared.f32 	%f1043, [%r12+24];
	ld.shared.f32 	%f1044, [%r15+768];
	fma.rn.f32 	%f1045, %f1043, %f1044, %f1042;
	ld.shared.f32 	%f1046, [%r12+28];
	ld.shared.f32 	%f1047, [%r15+896];
	fma.rn.f32 	%f1048, %f1046, %f1047, %f1045;
	ld.shared.f32 	%f1049, [%r12+32];
	ld.shared.f32 	%f1050, [%r15+1024];
	fma.rn.f32 	%f1051, %f1049, %f1050, %f1048;
	ld.shared.f32 	%f1052, [%r12+36];
	ld.shared.f32 	%f1053, [%r15+1152];
	fma.rn.f32 	%f1054, %f1052, %f1053, %f1051;
	ld.shared.f32 	%f1055, [%r12+40];
	ld.shared.f32 	%f1056, [%r15+1280];
	fma.rn.f32 	%f1057, %f1055, %f1056, %f1054;
	ld.shared.f32 	%f1058, [%r12+44];
	ld.shared.f32 	%f1059, [%r15+1408];
	fma.rn.f32 	%f1060, %f1058, %f1059, %f1057;
	ld.shared.f32 	%f1061, [%r12+48];
	ld.shared.f32 	%f1062, [%r15+1536];
	fma.rn.f32 	%f1063, %f1061, %f1062, %f1060;
	ld.shared.f32 	%f1064, [%r12+52];
	ld.shared.f32 	%f1065, [%r15+1664];
	fma.rn.f32 	%f1066, %f1064, %f1065, %f1063;
	ld.shared.f32 	%f1067, [%r12+56];
	ld.shared.f32 	%f1068, [%r15+1792];
	fma.rn.f32 	%f1069, %f1067, %f1068, %f1066;
	ld.shared.f32 	%f1070, [%r12+60];
	ld.shared.f32 	%f1071, [%r15+1920];
	fma.rn.f32 	%f1072, %f1070, %f1071, %f1069;
	shl.b32 	%r16, %r9, 5;
	add.s32 	%r17, %r16, %r1;
	mul.wide.s32 	%rd7, %r17, 4;
	add.s64 	%rd8, %rd6, %rd7;
	st.global.f32 	[%rd8], %f1072;
$L__BB0_2:
	ret;

}


// ===== COMPILED SASS (sm_100) =====

	.target	sm_100

	.elftype	@"ET_EXEC"


//--------------------- .note.nv.tkinfo           --------------------------
	.section	.note.nv.tkinfo,"",@"SHT_NOTE"
	.sectionflags	@"SHF_NOTE_NV_TKINFO"
	.tkinfo
        /*0018*/ 	.word	0x00000002
        /*0030*/ 	.string	""
        /*0030*/ 	.string	"ptxas"
        /*0030*/ 	.string	"Cuda compilation tools, release 13.0, V13.0.88"
        /*0030*/ 	.string	"Build cuda_13.0.r13.0/compiler.36424714_0"
        /*0030*/ 	.string	"-arch sm_100 -m 64 "



//--------------------- .note.nv.cuinfo           --------------------------
	.section	.note.nv.cuinfo,"",@"SHT_NOTE"
	.sectionflags	@"SHF_NOTE_NV_CUINFO"
        /*0018*/ 	.short	0x0002
        /*001a*/ 	.short	0x0064
        /*001c*/ 	.short	0x0082
	.zero		2


//--------------------- .nv.info                  --------------------------
	.section	.nv.info,"",@"SHT_CUDA_INFO"
	.align	4


	//----- nvinfo : EIATTR_REGCOUNT
	.align		4
        /*0000*/ 	.byte	0x04, 0x2f
        /*0002*/ 	.short	(.L_1 - .L_0)
	.align		4
.L_0:
        /*0004*/ 	.word	index@(_Z9NaiveGEMMPfS_S_)
        /*0008*/ 	.word	0x00000028


	//----- nvinfo : EIATTR_FRAME_SIZE
	.align		4
.L_1:
        /*000c*/ 	.byte	0x04, 0x11
        /*000e*/ 	.short	(.L_3 - .L_2)
	.align		4
.L_2:
        /*0010*/ 	.word	index@(_Z9NaiveGEMMPfS_S_)
        /*0014*/ 	.word	0x00000000


	//----- nvinfo : EIATTR_MIN_STACK_SIZE
	.align		4
.L_3:
        /*0018*/ 	.byte	0x04, 0x12
        /*001a*/ 	.short	(.L_5 - .L_4)
	.align		4
.L_4:
        /*001c*/ 	.word	index@(_Z9NaiveGEMMPfS_S_)
        /*0020*/ 	.word	0x00000000
.L_5:


//--------------------- .nv.compat                --------------------------
	.section	.nv.compat,"",@"SHT_CUDA_COMPAT_INFO"
	.align	4
        /*0000*/ 	.byte	0x02, 0x09, 0x00, 0x00, 0x02, 0x02, 0x01, 0x00, 0x02, 0x05, 0x05, 0x00, 0x03, 0x07, 0x01, 0x01
        /*0010*/ 	.byte	0x02, 0x03, 0x00, 0x00, 0x02, 0x06, 0x01, 0x00, 0x04, 0x0b, 0x08, 0x00, 0x09, 0x00, 0x00, 0x00
        /*0020*/ 	.byte	0x00, 0x00, 0x00, 0x00


//--------------------- .nv.info._Z9NaiveGEMMPfS_S_ --------------------------
	.section	.nv.info._Z9NaiveGEMMPfS_S_,"",@"SHT_CUDA_INFO"
	.sectionflags	@""
	.align	4


	//----- nvinfo : EIATTR_CUDA_API_VERSION
	.align		4
        /*0000*/ 	.byte	0x04, 0x37
        /*0002*/ 	.short	(.L_7 - .L_6)
.L_6:
        /*0004*/ 	.word	0x00000082


	//----- nvinfo : EIATTR_KPARAM_INFO
	.align		4
.L_7:
        /*0008*/ 	.byte	0x04, 0x17
        /*000a*/ 	.short	(.L_9 - .L_8)
.L_8:
        /*000c*/ 	.word	0x00000000
        /*0010*/ 	.short	0x0002
        /*0012*/ 	.short	0x0010
        /*0014*/ 	.byte	0x00, 0xf5, 0x21, 0x00


	//----- nvinfo : EIATTR_KPARAM_INFO
	.align		4
.L_9:
        /*0018*/ 	.byte	0x04, 0x17
        /*001a*/ 	.short	(.L_11 - .L_10)
.L_10:
        /*001c*/ 	.word	0x00000000
        /*0020*/ 	.short	0x0001
        /*0022*/ 	.short	0x0008
        /*0024*/ 	.byte	0x00, 0xf5, 0x21, 0x00


	//----- nvinfo : EIATTR_KPARAM_INFO
	.align		4
.L_11:
        /*0028*/ 	.byte	0x04, 0x17
        /*002a*/ 	.short	(.L_13 - .L_12)
.L_12:
        /*002c*/ 	.word	0x00000000
        /*0030*/ 	.short	0x0000
        /*0032*/ 	.short	0x0000
        /*0034*/ 	.byte	0x00, 0xf5, 0x21, 0x00


	//----- nvinfo : EIATTR_SPARSE_MMA_MASK
	.align		4
.L_13:
        /*0038*/ 	.byte	0x03, 0x50
        /*003a*/ 	.short	0x0000


	//----- nvinfo : EIATTR_MAXREG_COUNT
	.align		4
        /*003c*/ 	.byte	0x03, 0x1b
        /*003e*/ 	.short	0x00ff


	//----- nvinfo : EIATTR_MERCURY_ISA_VERSION
	.align		4
        /*0040*/ 	.byte	0x03, 0x5f
        /*0042*/ 	.short	0x0101


	//----- nvinfo : EIATTR_VRC_CTA_INIT_COUNT
	.align		4
        /*0044*/ 	.byte	0x02, 0x4a
	.zero		1
	.zero		1


	//----- nvinfo : EIATTR_EXIT_INSTR_OFFSETS
	.align		4
        /*0048*/ 	.byte	0x04, 0x1c
        /*004a*/ 	.short	(.L_15 - .L_14)


	//   ....[0]....
.L_14:
        /*004c*/ 	.word	0x00005110


	//   ....[1]....
        /*0050*/ 	.word	0x000053e0


	//----- nvinfo : EIATTR_CBANK_PARAM_SIZE
	.align		4
.L_15:
        /*0054*/ 	.byte	0x03, 0x19
        /*0056*/ 	.short	0x0018


	//----- nvinfo : EIATTR_PARAM_CBANK
	.align		4
        /*0058*/ 	.byte	0x04, 0x0a
        /*005a*/ 	.short	(.L_17 - .L_16)
	.align		4
.L_16:
        /*005c*/ 	.word	index@(.nv.constant0._Z9NaiveGEMMPfS_S_)
        /*0060*/ 	.short	0x0380
        /*0062*/ 	.short	0x0018


	//----- nvinfo : EIATTR_SW_WAR
	.align		4
.L_17:
        /*0064*/ 	.byte	0x04, 0x36
        /*0066*/ 	.short	(.L_19 - .L_18)
.L_18:
        /*0068*/ 	.word	0x00000008
.L_19:


//--------------------- .nv.callgraph             --------------------------
	.section	.nv.callgraph,"",@"SHT_CUDA_CALLGRAPH"
	.align	4
	.sectionentsize	8
	.align		4
        /*0000*/ 	.word	0x00000000
	.align		4
        /*0004*/ 	.word	0xffffffff
	.align		4
        /*0008*/ 	.word	0x00000000
	.align		4
        /*000c*/ 	.word	0xfffffffe
	.align		4
        /*0010*/ 	.word	0x00000000
	.align		4
        /*0014*/ 	.word	0xfffffffd
	.align		4
        /*0018*/ 	.word	0x00000000
	.align		4
        /*001c*/ 	.word	0xfffffffc


//--------------------- .text._Z9NaiveGEMMPfS_S_  --------------------------
	.section	.text._Z9NaiveGEMMPfS_S_,"ax",@progbits
	.align	128
        .global         _Z9NaiveGEMMPfS_S_
        .type           _Z9NaiveGEMMPfS_S_,@function
        .size           _Z9NaiveGEMMPfS_S_,(.L_x_1 - _Z9NaiveGEMMPfS_S_)
        .other          _Z9NaiveGEMMPfS_S_,@"STO_CUDA_ENTRY STV_DEFAULT"
_Z9NaiveGEMMPfS_S_:
.text._Z9NaiveGEMMPfS_S_:
[----:B------:R-:W-:Y:S08]  /*0000*/  LDC R1, c[0x0][0x37c] ;  /* 0x0000df00ff017b82 */ /* 0x000ff00000000800 */
[----:B------:R-:W0:Y:S01]  /*0010*/  LDC.64 R36, c[0x0][0x380] ;  /* 0x0000e000ff247b82 */ /* 0x000e220000000a00 */
[----:B------:R-:W0:Y:S02]  /*0020*/  LDCU.64 UR8, c[0x0][0x358] ;  /* 0x00006b00ff0877ac */ /* 0x000e240008000a00 */
[----:B0-----:R-:W2:Y:S04]  /*0030*/  LDG.E R16, desc[UR8][R36.64] ;  /* 0x0000000824107981 */ /* 0x001ea8000c1e1900 */
[----:B------:R-:W2:Y:S04]  /*0040*/  LDG.E R17, desc[UR8][R36.64+0x4] ;  /* 0x0000040824117981 */ /* 0x000ea8000c1e1900 */
[----:B------:R-:W2:Y:S04]  /*0050*/  LDG.E R18, desc[UR8][R36.64+0x8] ;  /* 0x0000080824127981 */ /* 0x000ea8000c1e1900 */
[----:B------:R-:W2:Y:S01]  /*0060*/  LDG.E R19, desc[UR8][R36.64+0xc] ;  /* 0x00000c0824137981 */ /* 0x000ea2000c1e1900 */
[----:B------:R-:W0:Y:S01]  /*0070*/  S2UR UR7, SR_CgaCtaId ;  /* 0x00000000000779c3 */ /* 0x000e220000008800 */
[----:B------:R-:W-:-:S02]  /*0080*/  UMOV UR5, 0x400 ;  /* 0x0000040000057882 */ /* 0x000fc40000000000 */
[----:B------:R-:W3:Y:S04]  /*0090*/  LDG.E R20, desc[UR8][R36.64+0x10] ;  /* 0x0000100824147981 */ /* 0x000ee8000c1e1900 */
[----:B------:R-:W3:Y:S04]  /*00a0*/  LDG.E R21, desc[UR8][R36.64+0x14] ;  /* 0x0000140824157981 */ /* 0x000ee8000c1e1900 */
[----:B------:R-:W3:Y:S04]  /*00b0*/  LDG.E R22, desc[UR8][R36.64+0x18] ;  /* 0x0000180824167981 */ /* 0x000ee8000c1e1900 */
[----:B------:R-:W3:Y:S04]  /*00c0*/  LDG.E R23, desc[UR8][R36.64+0x1c] ;  /* 0x00001c0824177981 */ /* 0x000ee8000c1e1900 */
[----:B------:R-:W4:Y:S04]  /*00d0*/  LDG.E R4, desc[UR8][R36.64+0x20] ;  /* 0x0000200824047981 */ /* 0x000f28000c1e1900 */
[----:B------:R-:W4:Y:S01]  /*00e0*/  LDG.E R5, desc[UR8][R36.64+0x24] ;  /* 0x0000240824057981 */ /* 0x000f22000c1e1900 */
[----:B0-----:R-:W-:-:S03]  /*00f0*/  ULEA UR6, UR7, UR5, 0x18 ;  /* 0x0000000507067291 */ /* 0x001fc6000f8ec0ff */
[----:B------:R-:W4:Y:S04]  /*0100*/  LDG.E R6, desc[UR8][R36.64+0x28] ;  /* 0x0000280824067981 */ /* 0x000f28000c1e1900 */
[----:B------:R-:W4:Y:S04]  /*0110*/  LDG.E R7, desc[UR8][R36.64+0x2c] ;  /* 0x00002c0824077981 */ /* 0x000f28000c1e1900 */
[----:B------:R-:W5:Y:S04]  /*0120*/  LDG.E R8, desc[UR8][R36.64+0x30] ;  /* 0x0000300824087981 */ /* 0x000f68000c1e1900 */
        /* <DEDUP_REMOVED lines=10> */
[----:B------:R-:W5:Y:S01]  /*01d0*/  LDG.E R27, desc[UR8][R36.64+0x7c] ;  /* 0x00007c08241b7981 */ /* 0x000f62000c1e1900 */
[----:B------:R-:W0:Y:S03]  /*01e0*/  LDC.64 R2, c[0x0][0x388] ;  /* 0x0000e200ff027b82 */ /* 0x000e260000000a00 */
        /* <DEDUP_REMOVED lines=8> */
[----:B--2---:R1:W-:Y:S04]  /*0270*/  STS.128 [UR6], R16 ;  /* 0x00000010ff007988 */ /* 0x0043e80008000c06 */
[----:B-1----:R-:W2:Y:S04]  /*0280*/  LDG.E R16, desc[UR8][R36.64+0x50] ;  /* 0x0000500824107981 */ /* 0x002ea8000c1e1900 */
[----:B------:R-:W2:Y:S04]  /*0290*/  LDG.E R17, desc[UR8][R36.64+0x54] ;  /* 0x0000540824117981 */ /* 0x000ea8000c1e1900 */
[----:B------:R-:W2:Y:S04]  /*02a0*/  LDG.E R18, desc[UR8][R36.64+0x58] ;  /* 0x0000580824127981 */ /* 0x000ea8000c1e1900 */
[----:B------:R-:W2:Y:S04]  /*02b0*/  LDG.E R19, desc[UR8][R36.64+0x5c] ;  /* 0x00005c0824137981 */ /* 0x000ea8000c1e1900 */
[----:B---3--:R1:W-:Y:S04]  /*02c0*/  STS.128 [UR6+0x10], R20 ;  /* 0x00001014ff007988 */ /* 0x0083e80008000c06 */
[----:B----4-:R3:W-:Y:S04]  /*02d0*/  STS.128 [UR6+0x20], R4 ;  /* 0x00002004ff007988 */ /* 0x0107e80008000c06 */
[----:B-1----:R-:W4:Y:S04]  /*02e0*/  LDG.E R20, desc[UR8][R36.64+0x60] ;  /* 0x0000600824147981 */ /* 0x002f28000c1e1900 */
[----:B-----5:R1:W-:Y:S04]  /*02f0*/  STS.128 [UR6+0x30], R8 ;  /* 0x00003008ff007988 */ /* 0x0203e80008000c06 */
[----:B------:R-:W4:Y:S04]  /*0300*/  LDG.E R21, desc[UR8][R36.64+0x64] ;  /* 0x0000640824157981 */ /* 0x000f28000c1e1900 */
[----:B------:R-:W4:Y:S04]  /*0310*/  LDG.E R22, desc[UR8][R36.64+0x68] ;  /* 0x0000680824167981 */ /* 0x000f28000c1e1900 */
[----:B------:R-:W4:Y:S04]  /*0320*/  LDG.E R23, desc[UR8][R36.64+0x6c] ;  /* 0x00006c0824177981 */ /* 0x000f28000c1e1900 */
[----:B------:R5:W-:Y:S04]  /*0330*/  STS.128 [UR6+0x40], R12 ;  /* 0x0000400cff007988 */ /* 0x000be80008000c06 */
[----:B---3--:R-:W3:Y:S04]  /*0340*/  LDG.E R4, desc[UR8][R36.64+0x80] ;  /* 0x0000800824047981 */ /* 0x008ee8000c1e1900 */
[----:B------:R-:W3:Y:S04]  /*0350*/  LDG.E R5, desc[UR8][R36.64+0x84] ;  /* 0x0000840824057981 */ /* 0x000ee8000c1e1900 */
[----:B------:R-:W3:Y:S04]  /*0360*/  LDG.E R6, desc[UR8][R36.64+0x88] ;  /* 0x0000880824067981 */ /* 0x000ee8000c1e1900 */
[----:B------:R-:W3:Y:S04]  /*0370*/  LDG.E R7, desc[UR8][R36.64+0x8c] ;  /* 0x00008c0824077981 */ /* 0x000ee8000c1e1900 */
[----:B-1----:R-:W3:Y:S04]  /*0380*/  LDG.E R8, desc[UR8][R36.64+0x90] ;  /* 0x0000900824087981 */ /* 0x002ee8000c1e1900 */
[----:B------:R-:W3:Y:S04]  /*0390*/  LDG.E R9, desc[UR8][R36.64+0x94] ;  /* 0x0000940824097981 */ /* 0x000ee8000c1e1900 */
[----:B------:R-:W3:Y:S04]  /*03a0*/  LDG.E R10, desc[UR8][R36.64+0x98] ;  /* 0x00009808240a7981 */ /* 0x000ee8000c1e1900 */
[----:B------:R-:W3:Y:S04]  /*03b0*/  LDG.E R11, desc[UR8][R36.64+0x9c] ;  /* 0x00009c08240b7981 */ /* 0x000ee8000c1e1900 */
[----:B-----5:R-:W5:Y:S04]  /*03c0*/  LDG.E R12, desc[UR8][R36.64+0xa0] ;  /* 0x0000a008240c7981 */ /* 0x020f68000c1e1900 */
[----:B------:R-:W5:Y:S04]  /*03d0*/  LDG.E R13, desc[UR8][R36.64+0xa4] ;  /* 0x0000a408240d7981 */ /* 0x000f68000c1e1900 */
[----:B------:R-:W5:Y:S04]  /*03e0*/  LDG.E R14, desc[UR8][R36.64+0xa8] ;  /* 0x0000a808240e7981 */ /* 0x000f68000c1e1900 */
[----:B------:R-:W5:Y:S04]  /*03f0*/  LDG.E R15, desc[UR8][R36.64+0xac] ;  /* 0x0000ac08240f7981 */ /* 0x000f68000c1e1900 */
[----:B--2---:R1:W-:Y:S04]  /*0400*/  STS.128 [UR6+0x50], R16 ;  /* 0x00005010ff007988 */ /* 0x0043e80008000c06 */
[----:B-1----:R-:W2:Y:S04]  /*0410*/  LDG.E R16, desc[UR8][R36.64+0xb0] ;  /* 0x0000b00824107981 */ /* 0x002ea8000c1e1900 */
[----:B------:R-:W2:Y:S04]  /*0420*/  LDG.E R17, desc[UR8][R36.64+0xb4] ;  /* 0x0000b40824117981 */ /* 0x000ea8000c1e1900 */
[----:B------:R-:W2:Y:S04]  /*0430*/  LDG.E R18, desc[UR8][R36.64+0xb8] ;  /* 0x0000b80824127981 */ /* 0x000ea8000c1e1900 */
[----:B------:R-:W2:Y:S04]  /*0440*/  LDG.E R19, desc[UR8][R36.64+0xbc] ;  /* 0x0000bc0824137981 */ /* 0x000ea8000c1e1900 */
[----:B------:R1:W-:Y:S04]  /*0450*/  STS.128 [UR6+0x70], R24 ;  /* 0x00007018ff007988 */ /* 0x0003e80008000c06 */
[----:B----4-:R4:W-:Y:S04]  /*0460*/  STS.128 [UR6+0x60], R20 ;  /* 0x00006014ff007988 */ /* 0x0109e80008000c06 */
[----:B-1----:R-:W2:Y:S04]  /*0470*/  LDG.E R24, desc[UR8][R36.64+0xd0] ;  /* 0x0000d00824187981 */ /* 0x002ea8000c1e1900 */
[----:B----4-:R-:W4:Y:S04]  /*0480*/  LDG.E R20, desc[UR8][R36.64+0xc0] ;  /* 0x0000c00824147981 */ /* 0x010f28000c1e1900 */
[----:B------:R-:W4:Y:S04]  /*0490*/  LDG.E R21, desc[UR8][R36.64+0xc4] ;  /* 0x0000c40824157981 */ /* 0x000f28000c1e1900 */
[----:B---3--:R1:W-:Y:S04]  /*04a0*/  STS.128 [UR6+0x80], R4 ;  /* 0x00008004ff007988 */ /* 0x0083e80008000c06 */
[----:B------:R-:W4:Y:S04]  /*04b0*/  LDG.E R22, desc[UR8][R36.64+0xc8] ;  /* 0x0000c80824167981 */ /* 0x000f28000c1e1900 */
[----:B------:R-:W4:Y:S04]  /*04c0*/  LDG.E R23, desc[UR8][R36.64+0xcc] ;  /* 0x0000cc0824177981 */ /* 0x000f28000c1e1900 */
[----:B------:R-:W3:Y:S04]  /*04d0*/  LDG.E R25, desc[UR8][R36.64+0xd4] ;  /* 0x0000d40824197981 */ /* 0x000ee8000c1e1900 */
[----:B------:R0:W-:Y:S04]  /*04e0*/  STS.128 [UR6+0x90], R8 ;  /* 0x00009008ff007988 */ /* 0x0001e80008000c06 */
[----:B------:R-:W3:Y:S04]  /*04f0*/  LDG.E R26, desc[UR8][R36.64+0xd8] ;  /* 0x0000d808241a7981 */ /* 0x000ee8000c1e1900 */
[----:B------:R-:W3:Y:S04]  /*0500*/  LDG.E R27, desc[UR8][R36.64+0xdc] ;  /* 0x0000dc08241b7981 */ /* 0x000ee8000c1e1900 */
[----:B-1----:R-:W3:Y:S04]  /*0510*/  LDG.E R4, desc[UR8][R36.64+0xe0] ;  /* 0x0000e00824047981 */ /* 0x002ee8000c1e1900 */
[----:B-----5:R1:W-:Y:S04]  /*0520*/  STS.128 [UR6+0xa0], R12 ;  /* 0x0000a00cff007988 */ /* 0x0203e80008000c06 */
[----:B------:R-:W5:Y:S04]  /*0530*/  LDG.E R5, desc[UR8][R36.64+0xe4] ;  /* 0x0000e40824057981 */ /* 0x000f68000c1e1900 */
[----:B------:R-:W5:Y:S04]  /*0540*/  LDG.E R6, desc[UR8][R36.64+0xe8] ;  /* 0x0000e80824067981 */ /* 0x000f68000c1e1900 */
[----:B------:R-:W5:Y:S04]  /*0550*/  LDG.E R7, desc[UR8][R36.64+0xec] ;  /* 0x0000ec0824077981 */ /* 0x000f68000c1e1900 */
[----:B0-----:R-:W5:Y:S04]  /*0560*/  LDG.E R8, desc[UR8][R36.64+0xf0] ;  /* 0x0000f00824087981 */ /* 0x001f68000c1e1900 */
[----:B------:R-:W5:Y:S04]  /*0570*/  LDG.E R9, desc[UR8][R36.64+0xf4] ;  /* 0x0000f40824097981 */ /* 0x000f68000c1e1900 */
[----:B------:R-:W5:Y:S04]  /*0580*/  LDG.E R10, desc[UR8][R36.64+0xf8] ;  /* 0x0000f808240a7981 */ /* 0x000f68000c1e1900 */
[----:B------:R-:W5:Y:S04]  /*0590*/  LDG.E R11, desc[UR8][R36.64+0xfc] ;  /* 0x0000fc08240b7981 */ /* 0x000f68000c1e1900 */
[----:B-1----:R-:W5:Y:S04]  /*05a0*/  LDG.E R12, desc[UR8][R36.64+0x100] ;  /* 0x00010008240c7981 */ /* 0x002f68000c1e1900 */
[----:B------:R-:W5:Y:S04]  /*05b0*/  LDG.E R13, desc[UR8][R36.64+0x104] ;  /* 0x00010408240d7981 */ /* 0x000f68000c1e1900 */
[----:B------:R-:W5:Y:S04]  /*05c0*/  LDG.E R14, desc[UR8][R36.64+0x108] ;  /* 0x00010808240e7981 */ /* 0x000f68000c1e1900 */
[----:B------:R-:W5:Y:S04]  /*05d0*/  LDG.E R15, desc[UR8][R36.64+0x10c] ;  /* 0x00010c08240f7981 */ /* 0x000f68000c1e1900 */
[----:B--2---:R0:W-:Y:S04]  /*05e0*/  STS.128 [UR6+0xb0], R16 ;  /* 0x0000b010ff007988 */ /* 0x0041e80008000c06 */
[----:B0-----:R-:W2:Y:S04]  /*05f0*/  LDG.E R16, desc[UR8][R36.64+0x110] ;  /* 0x0001100824107981 */ /* 0x001ea8000c1e1900 */
[----:B------:R-:W2:Y:S04]  /*0600*/  LDG.E R17, desc[UR8][R36.64+0x114] ;  /* 0x0001140824117981 */ /* 0x000ea8000c1e1900 */
[----:B------:R-:W2:Y:S04]  /*0610*/  LDG.E R18, desc[UR8][R36.64+0x118] ;  /* 0x0001180824127981 */ /* 0x000ea8000c1e1900 */
[----:B------:R-:W2:Y:S04]  /*0620*/  LDG.E R19, desc[UR8][R36.64+0x11c] ;  /* 0x00011c0824137981 */ /* 0x000ea8000c1e1900 */
[----:B----4-:R0:W-:Y:S04]  /*0630*/  STS.128 [UR6+0xc0], R20 ;  /* 0x0000c014ff007988 */ /* 0x0101e80008000c06 */
[----:B0-----:R-:W4:Y:S04]  /*0640*/  LDG.E R20, desc[UR8][R36.64+0x120] ;  /* 0x0001200824147981 */ /* 0x001f28000c1e1900 */
[----:B---3--:R0:W-:Y:S04]  /*0650*/  STS.128 [UR6+0xd0], R24 ;  /* 0x0000d018ff007988 */ /* 0x0081e80008000c06 */
[----:B------:R-:W4:Y:S04]  /*0660*/  LDG.E R21, desc[UR8][R36.64+0x124] ;  /* 0x0001240824157981 */ /* 0x000f28000c1e1900 */
[----:B------:R-:W4:Y:S04]  /*0670*/  LDG.E R22, desc[UR8][R36.64+0x128] ;  /* 0x0001280824167981 */ /* 0x000f28000c1e1900 */
[----:B------:R-:W4:Y:S04]  /*0680*/  LDG.E R23, desc[UR8][R36.64+0x12c] ;  /* 0x00012c0824177981 */ /* 0x000f28000c1e1900 */
[----:B0-----:R-:W3:Y:S04]  /*0690*/  LDG.E R24, desc[UR8][R36.64+0x130] ;  /* 0x0001300824187981 */ /* 0x001ee8000c1e1900 */
[----:B-----5:R0:W-:Y:S04]  /*06a0*/  STS.128 [UR6+0xe0], R4 ;  /* 0x0000e004ff007988 */ /* 0x0201e80008000c06 */
[----:B------:R-:W3:Y:S04]  /*06b0*/  LDG.E R25, desc[UR8][R36.64+0x134] ;  /* 0x0001340824197981 */ /* 0x000ee8000c1e1900 */
[----:B------:R-:W3:Y:S04]  /*06c0*/  LDG.E R26, desc[UR8][R36.64+0x138] ;  /* 0x00013808241a7981 */ /* 0x000ee8000c1e1900 */
[----:B------:R-:W3:Y:S04]  /*06d0*/  LDG.E R27, desc[UR8][R36.64+0x13c] ;  /* 0x00013c08241b7981 */ /* 0x000ee8000c1e1900 */
[----:B------:R1:W-:Y:S04]  /*06e0*/  STS.128 [UR6+0xf0], R8 ;  /* 0x0000f008ff007988 */ /* 0x0003e80008000c06 */
[----:B0-----:R-:W5:Y:S04]  /*06f0*/  LDG.E R4, desc[UR8][R36.64+0x140] ;  /* 0x0001400824047981 */ /* 0x001f68000c1e1900 */
[----:B------:R-:W5:Y:S04]  /*0700*/  LDG.E R5, desc[UR8][R36.64+0x144] ;  /* 0x0001440824057981 */ /* 0x000f68000c1e1900 */
[----:B------:R-:W5:Y:S04]  /*0710*/  LDG.E R6, desc[UR8][R36.64+0x148] ;  /* 0x0001480824067981 */ /* 0x000f68000c1e1900 */
[----:B------:R0:W-:Y:S04]  /*0720*/  STS.128 [UR6+0x100], R12 ;  /* 0x0001000cff007988 */ /* 0x0001e80008000c06 */
[----:B------:R-:W5:Y:S04]  /*0730*/  LDG.E R7, desc[UR8][R36.64+0x14c] ;  /* 0x00014c0824077981 */ /* 0x000f68000c1e1900 */
[----:B-1----:R-:W5:Y:S04]  /*0740*/  LDG.E R8, desc[UR8][R36.64+0x150] ;  /* 0x0001500824087981 */ /* 0x002f68000c1e1900 */
[----:B------:R-:W5:Y:S04]  /*0750*/  LDG.E R9, desc[UR8][R36.64+0x154] ;  /* 0x0001540824097981 */ /* 0x000f68000c1e1900 */
[----:B------:R-:W5:Y:S04]  /*0760*/  LDG.E R10, desc[UR8][R36.64+0x158] ;  /* 0x00015808240a7981 */ /* 0x000f68000c1e1900 */
[----:B------:R-:W5:Y:S04]  /*0770*/  LDG.E R11, desc[UR8][R36.64+0x15c] ;  /* 0x00015c08240b7981 */ /* 0x000f68000c1e1900 */
[----:B0-----:R-:W5:Y:S04]  /*0780*/  LDG.E R12, desc[UR8][R36.64+0x160] ;  /* 0x00016008240c7981 */ /* 0x001f68000c1e1900 */
        /* <DEDUP_REMOVED lines=10> */
[----:B------:R-:W4:Y:S04]  /*0830*/  LDG.E R21, desc[UR8][R36.64+0x184] ;  /* 0x0001840824157981 */ /* 0x000f28000c1e1900 */
[----:B---3--:R0:W-:Y:S04]  /*0840*/  STS.128 [UR6+0x130], R24 ;  /* 0x00013018ff007988 */ /* 0x0081e80008000c06 */
[----:B------:R-:W4:Y:S04]  /*0850*/  LDG.E R22, desc[UR8][R36.64+0x188] ;  /* 0x0001880824167981 */ /* 0x000f28000c1e1900 */
[----:B------:R-:W4:Y:S04]  /*0860*/  LDG.E R23, desc[UR8][R36.64+0x18c] ;  /* 0x00018c0824177981 */ /* 0x000f28000c1e1900 */
[----:B0-----:R-:W3:Y:S04]  /*0870*/  LDG.E R24, desc[UR8][R36.64+0x190] ;  /* 0x0001900824187981 */ /* 0x001ee8000c1e1900 */
[----:B------:R-:W3:Y:S04]  /*0880*/  LDG.E R25, desc[UR8][R36.64+0x194] ;  /* 0x0001940824197981 */ /* 0x000ee8000c1e1900 */
[----:B-----5:R0:W-:Y:S04]  /*0890*/  STS.128 [UR6+0x140], R4 ;  /* 0x00014004ff007988 */ /* 0x0201e80008000c06 */
[----:B------:R-:W3:Y:S04]  /*08a0*/  LDG.E R26, desc[UR8][R36.64+0x198] ;  /* 0x00019808241a7981 */ /* 0x000ee8000c1e1900 */
[----:B------:R-:W3:Y:S04]  /*08b0*/  LDG.E R27, desc[UR8][R36.64+0x19c] ;  /* 0x00019c08241b7981 */ /* 0x000ee8000c1e1900 */
[----:B0-----:R-:W5:Y:S04]  /*08c0*/  LDG.E R4, desc[UR8][R36.64+0x1a0] ;  /* 0x0001a00824047981 */ /* 0x001f68000c1e1900 */
[----:B------:R0:W-:Y:S04]  /*08d0*/  STS.128 [UR6+0x150], R8 ;  /* 0x00015008ff007988 */ /* 0x0001e80008000c06 */
[----:B------:R-:W5:Y:S04]  /*08e0*/  LDG.E R5, desc[UR8][R36.64+0x1a4] ;  /* 0x0001a40824057981 */ /* 0x000f68000c1e1900 */
[----:B------:R-:W5:Y:S04]  /*08f0*/  LDG.E R6, desc[UR8][R36.64+0x1a8] ;  /* 0x0001a80824067981 */ /* 0x000f68000c1e1900 */
[----:B------:R-:W5:Y:S04]  /*0900*/  LDG.E R7, desc[UR8][R36.64+0x1ac] ;  /* 0x0001ac0824077981 */ /* 0x000f68000c1e1900 */
[----:B------:R1:W-:Y:S04]  /*0910*/  STS.128 [UR6+0x160], R12 ;  /* 0x0001600cff007988 */ /* 0x0003e80008000c06 */
        /* <DEDUP_REMOVED lines=25> */
[----:B------:R-:W5:Y:S04]  /*0ab0*/  LDG.E R5, desc[UR8][R36.64+0x204] ;  /* 0x0002040824057981 */ /* 0x000f68000c1e1900 */
[----:B------:R0:W-:Y:S04]  /*0ac0*/  STS.128 [UR6+0x1b0], R8 ;  /* 0x0001b008ff007988 */ /* 0x0001e80008000c06 */
        /* <DEDUP_REMOVED lines=32> */
[----:B0-----:R-:W5:Y:S04]  /*0cd0*/  LDG.E R8, desc[UR8][R36.64+0x270] ;  /* 0x0002700824087981 */ /* 0x001f68000c1e1900 */
[----:B------:R0:W-:Y:S04]  /*0ce0*/  STS.128 [UR6+0x220], R12 ;  /* 0x0002200cff007988 */ /* 0x0001e80008000c06 */
        /* <DEDUP_REMOVED lines=792> */
[----:B------:R0:W-:Y:S04]  /*3e70*/  STS.128 [UR6+0x740], R28 ;  /* 0x0007401cff007988 */ /* 0x0001e80008000c06 */
[----:B------:R-:W-:Y:S04]  /*3e80*/  STS.128 [UR6+0x750], R32 ;  /* 0x00075020ff007988 */ /* 0x000fe80008000c06 */
[----:B----4-:R-:W-:Y:S04]  /*3e90*/  STS.128 [UR6+0xc60], R20 ;  /* 0x000c6014ff007988 */ /* 0x010fe80008000c06 */
[----:B---3--:R-:W-:Y:S04]  /*3ea0*/  STS.128 [UR6+0xc70], R24 ;  /* 0x000c7018ff007988 */ /* 0x008fe80008000c06 */
[----:B-----5:R-:W-:Y:S04]  /*3eb0*/  STS.128 [UR6+0xc20], R4 ;  /* 0x000c2004ff007988 */ /* 0x020fe80008000c06 */
[----:B------:R1:W-:Y:S04]  /*3ec0*/  STS.128 [UR6+0xc30], R8 ;  /* 0x000c3008ff007988 */ /* 0x0003e80008000c06 */
[----:B------:R3:W-:Y:S04]  /*3ed0*/  STS.128 [UR6+0xc40], R12 ;  /* 0x000c400cff007988 */ /* 0x0007e80008000c06 */
[----:B--2---:R2:W-:Y:S04]  /*3ee0*/  STS.128 [UR6+0xc50], R16 ;  /* 0x000c5010ff007988 */ /* 0x0045e80008000c06 */
[----:B0-----:R-:W4:Y:S04]  /*3ef0*/  LDG.E R28, desc[UR8][R2.64+0x480] ;  /* 0x00048008021c7981 */ /* 0x001f28000c1e1900 */
[----:B------:R-:W4:Y:S04]  /*3f00*/  LDG.E R29, desc[UR8][R2.64+0x484] ;  /* 0x00048408021d7981 */ /* 0x000f28000c1e1900 */
[----:B------:R-:W4:Y:S04]  /*3f10*/  LDG.E R30, desc[UR8][R2.64+0x488] ;  /* 0x00048808021e7981 */ /* 0x000f28000c1e1900 */
[----:B------:R-:W4:Y:S04]  /*3f20*/  LDG.E R31, desc[UR8][R2.64+0x48c] ;  /* 0x00048c08021f7981 */ /* 0x000f28000c1e1900 */
[----:B----4-:R0:W-:Y:S04]  /*3f30*/  STS.128 [UR6+0xc80], R28 ;  /* 0x000c801cff007988 */ /* 0x0101e80008000c06 */
[----:B-1----:R-:W4:Y:S04]  /*3f40*/  LDG.E R8, desc[UR8][R2.64+0x4b0] ;  /* 0x0004b00802087981 */ /* 0x002f28000c1e1900 */
[----:B------:R-:W4:Y:S04]  /*3f50*/  LDG.E R9, desc[UR8][R2.64+0x4b4] ;  /* 0x0004b40802097981 */ /* 0x000f28000c1e1900 */
[----:B------:R-:W4:Y:S04]  /*3f60*/  LDG.E R10, desc[UR8][R2.64+0x4b8] ;  /* 0x0004b808020a7981 */ /* 0x000f28000c1e1900 */
[----:B------:R-:W4:Y:S04]  /*3f70*/  LDG.E R11, desc[UR8][R2.64+0x4bc] ;  /* 0x0004bc08020b7981 */ /* 0x000f28000c1e1900 */
[----:B---3--:R-:W3:Y:S04]  /*3f80*/  LDG.E R12, desc[UR8][R2.64+0x4c0] ;  /* 0x0004c008020c7981 */ /* 0x008ee8000c1e1900 */
[----:B------:R-:W3:Y:S04]  /*3f90*/  LDG.E R13, desc[UR8][R2.64+0x4c4] ;  /* 0x0004c408020d7981 */ /* 0x000ee8000c1e1900 */
[----:B------:R-:W3:Y:S04]  /*3fa0*/  LDG.E R14, desc[UR8][R2.64+0x4c8] ;  /* 0x0004c808020e7981 */ /* 0x000ee8000c1e1900 */
[----:B------:R-:W3:Y:S04]  /*3fb0*/  LDG.E R15, desc[UR8][R2.64+0x4cc] ;  /* 0x0004cc08020f7981 */ /* 0x000ee8000c1e1900 */
[----:B--2---:R-:W2:Y:S04]  /*3fc0*/  LDG.E R16, desc[UR8][R2.64+0x4d0] ;  /* 0x0004d00802107981 */ /* 0x004ea8000c1e1900 */
[----:B------:R-:W2:Y:S04]  /*3fd0*/  LDG.E R17, desc[UR8][R2.64+0x4d4] ;  /* 0x0004d40802117981 */ /* 0x000ea8000c1e1900 */
[----:B------:R-:W2:Y:S04]  /*3fe0*/  LDG.E R18, desc[UR8][R2.64+0x4d8] ;  /* 0x0004d80802127981 */ /* 0x000ea8000c1e1900 */
[----:B------:R-:W2:Y:S04]  /*3ff0*/  LDG.E R19, desc[UR8][R2.64+0x4dc] ;  /* 0x0004dc0802137981 */ /* 0x000ea8000c1e1900 */
        /* <DEDUP_REMOVED lines=12> */
[----:B0-----:R-:W5:Y:S04]  /*40c0*/  LDG.E R28, desc[UR8][R2.64+0x6e0] ;  /* 0x0006e008021c7981 */ /* 0x001f68000c1e1900 */
[----:B------:R-:W5:Y:S04]  /*40d0*/  LDG.E R29, desc[UR8][R2.64+0x6e4] ;  /* 0x0006e408021d7981 */ /* 0x000f68000c1e1900 */
[----:B------:R-:W5:Y:S04]  /*40e0*/  LDG.E R30, desc[UR8][R2.64+0x6e8] ;  /* 0x0006e808021e7981 */ /* 0x000f68000c1e1900 */
[----:B------:R-:W5:Y:S04]  /*40f0*/  LDG.E R31, desc[UR8][R2.64+0x6ec] ;  /* 0x0006ec08021f7981 */ /* 0x000f68000c1e1900 */
[----:B------:R-:W5:Y:S04]  /*4100*/  LDG.E R32, desc[UR8][R2.64+0x490] ;  /* 0x0004900802207981 */ /* 0x000f68000c1e1900 */
[----:B------:R-:W5:Y:S04]  /*4110*/  LDG.E R33, desc[UR8][R2.64+0x494] ;  /* 0x0004940802217981 */ /* 0x000f68000c1e1900 */
[----:B------:R-:W5:Y:S04]  /*4120*/  LDG.E R34, desc[UR8][R2.64+0x498] ;  /* 0x0004980802227981 */ /* 0x000f68000c1e1900 */
[----:B------:R-:W5:Y:S04]  /*4130*/  LDG.E R35, desc[UR8][R2.64+0x49c] ;  /* 0x00049c0802237981 */ /* 0x000f68000c1e1900 */
[----:B----4-:R0:W-:Y:S04]  /*4140*/  STS.128 [UR6+0xcb0], R8 ;  /* 0x000cb008ff007988 */ /* 0x0101e80008000c06 */
[----:B0-----:R-:W4:Y:S04]  /*4150*/  LDG.E R8, desc[UR8][R2.64+0x510] ;  /* 0x0005100802087981 */ /* 0x001f28000c1e1900 */
[----:B---3--:R0:W-:Y:S04]  /*4160*/  STS.128 [UR6+0xcc0], R12 ;  /* 0x000cc00cff007988 */ /* 0x0081e80008000c06 */
[----:B------:R-:W4:Y:S04]  /*4170*/  LDG.E R9, desc[UR8][R2.64+0x514] ;  /* 0x0005140802097981 */ /* 0x000f28000c1e1900 */
[----:B------:R-:W4:Y:S04]  /*4180*/  LDG.E R10, desc[UR8][R2.64+0x518] ;  /* 0x00051808020a7981 */ /* 0x000f28000c1e1900 */
[----:B------:R-:W4:Y:S04]  /*4190*/  LDG.E R11, desc[UR8][R2.64+0x51c] ;  /* 0x00051c08020b7981 */ /* 0x000f28000c1e1900 */
[----:B--2---:R1:W-:Y:S04]  /*41a0*/  STS.128 [UR6+0xcd0], R16 ;  /* 0x000cd010ff007988 */ /* 0x0043e80008000c06 */
[----:B0-----:R-:W2:Y:S04]  /*41b0*/  LDG.E R12, desc[UR8][R2.64+0x520] ;  /* 0x00052008020c7981 */ /* 0x001ea8000c1e1900 */
[----:B------:R-:W2:Y:S04]  /*41c0*/  LDG.E R13, desc[UR8][R2.64+0x524] ;  /* 0x00052408020d7981 */ /* 0x000ea8000c1e1900 */
[----:B------:R-:W2:Y:S04]  /*41d0*/  LDG.E R14, desc[UR8][R2.64+0x528] ;  /* 0x00052808020e7981 */ /* 0x000ea8000c1e1900 */
[----:B-----5:R0:W-:Y:S04]  /*41e0*/  STS.128 [UR6+0xce0], R20 ;  /* 0x000ce014ff007988 */ /* 0x0201e80008000c06 */
[----:B------:R-:W2:Y:S04]  /*41f0*/  LDG.E R15, desc[UR8][R2.64+0x52c] ;  /* 0x00052c08020f7981 */ /* 0x000ea8000c1e1900 */
[----:B-1----:R-:W3:Y:S04]  /*4200*/  LDG.E R16, desc[UR8][R2.64+0x530] ;  /* 0x0005300802107981 */ /* 0x002ee8000c1e1900 */
[----:B------:R-:W3:Y:S04]  /*4210*/  LDG.E R17, desc[UR8][R2.64+0x534] ;  /* 0x0005340802117981 */ /* 0x000ee8000c1e1900 */
[----:B------:R1:W-:Y:S04]  /*4220*/  STS.128 [UR6+0xcf0], R24 ;  /* 0x000cf018ff007988 */ /* 0x0003e80008000c06 */
[----:B------:R-:W3:Y:S04]  /*4230*/  LDG.E R18, desc[UR8][R2.64+0x538] ;  /* 0x0005380802127981 */ /* 0x000ee8000c1e1900 */
[----:B------:R-:W3:Y:S04]  /*4240*/  LDG.E R19, desc[UR8][R2.64+0x53c] ;  /* 0x00053c0802137981 */ /* 0x000ee8000c1e1900 */
        /* <DEDUP_REMOVED lines=13> */
[----:B----4-:R0:W-:Y:S04]  /*4320*/  STS.128 [UR6+0xd10], R8 ;  /* 0x000d1008ff007988 */ /* 0x0101e80008000c06 */
[----:B0-----:R-:W4:Y:S04]  /*4330*/  LDG.E R8, desc[UR8][R2.64+0x570] ;  /* 0x0005700802087981 */ /* 0x001f28000c1e1900 */
[----:B------:R-:W4:Y:S04]  /*4340*/  LDG.E R9, desc[UR8][R2.64+0x574] ;  /* 0x0005740802097981 */ /* 0x000f28000c1e1900 */
[----:B------:R-:W4:Y:S04]  /*4350*/  LDG.E R10, desc[UR8][R2.64+0x578] ;  /* 0x00057808020a7981 */ /* 0x000f28000c1e1900 */
[----:B--2---:R0:W-:Y:S04]  /*4360*/  STS.128 [UR6+0xd20], R12 ;  /* 0x000d200cff007988 */ /* 0x0041e80008000c06 */
[----:B------:R-:W4:Y:S04]  /*4370*/  LDG.E R11, desc[UR8][R2.64+0x57c] ;  /* 0x00057c08020b7981 */ /* 0x000f28000c1e1900 */
[----:B0-----:R-:W2:Y:S04]  /*4380*/  LDG.E R12, desc[UR8][R2.64+0x580] ;  /* 0x00058008020c7981 */ /* 0x001ea8000c1e1900 */
[----:B---3--:R0:W-:Y:S04]  /*4390*/  STS.128 [UR6+0xd30], R16 ;  /* 0x000d3010ff007988 */ /* 0x0081e80008000c06 */
[----:B------:R-:W2:Y:S04]  /*43a0*/  LDG.E R13, desc[UR8][R2.64+0x584] ;  /* 0x00058408020d7981 */ /* 0x000ea8000c1e1900 */
[----:B------:R-:W2:Y:S04]  /*43b0*/  LDG.E R14, desc[UR8][R2.64+0x588] ;  /* 0x00058808020e7981 */ /* 0x000ea8000c1e1900 */
[----:B------:R-:W2:Y:S04]  /*43c0*/  LDG.E R15, desc[UR8][R2.64+0x58c] ;  /* 0x00058c08020f7981 */ /* 0x000ea8000c1e1900 */
[----:B-----5:R1:W-:Y:S04]  /*43d0*/  STS.128 [UR6+0xd40], R20 ;  /* 0x000d4014ff007988 */ /* 0x0203e80008000c06 */
[----:B0-----:R-:W3:Y:S04]  /*43e0*/  LDG.E R16, desc[UR8][R2.64+0x590] ;  /* 0x0005900802107981 */ /* 0x001ee8000c1e1900 */
[----:B------:R-:W3:Y:S04]  /*43f0*/  LDG.E R17, desc[UR8][R2.64+0x594] ;  /* 0x0005940802117981 */ /* 0x000ee8000c1e1900 */
[----:B------:R-:W3:Y:S04]  /*4400*/  LDG.E R18, desc[UR8][R2.64+0x598] ;  /* 0x0005980802127981 */ /* 0x000ee8000c1e1900 */
[----:B------:R0:W-:Y:S04]  /*4410*/  STS.128 [UR6+0xd50], R24 ;  /* 0x000d5018ff007988 */ /* 0x0001e80008000c06 */
[----:B------:R-:W3:Y:S04]  /*4420*/  LDG.E R19, desc[UR8][R2.64+0x59c] ;  /* 0x00059c0802137981 */ /* 0x000ee8000c1e1900 */
        /* <DEDUP_REMOVED lines=20> */
[----:B------:R-:W2:Y:S04]  /*4570*/  LDG.E R13, desc[UR8][R2.64+0x5e4] ;  /* 0x0005e408020d7981 */ /* 0x000ea8000c1e1900 */
[----:B------:R-:W2:Y:S04]  /*4580*/  LDG.E R14, desc[UR8][R2.64+0x5e8] ;  /* 0x0005e808020e7981 */ /* 0x000ea8000c1e1900 */
[----:B---3--:R0:W-:Y:S04]  /*4590*/  STS.128 [UR6+0xd90], R16 ;  /* 0x000d9010ff007988 */ /* 0x0081e80008000c06 */
        /* <DEDUP_REMOVED lines=29> */
[----:B------:R-:W2:Y:S04]  /*4770*/  LDG.E R15, desc[UR8][R2.64+0x64c] ;  /* 0x00064c08020f7981 */ /* 0x000ea8000c1e1900 */
[----:B---3--:R0:W-:Y:S04]  /*4780*/  STS.128 [UR6+0xdf0], R16 ;  /* 0x000df010ff007988 */ /* 0x0081e80008000c06 */
        /* <DEDUP_REMOVED lines=22> */
[----:B--2---:R0:W-:Y:S04]  /*48f0*/  STS.128 [UR6+0xe40], R12 ;  /* 0x000e400cff007988 */ /* 0x0041e80008000c06 */
[----:B------:R-:W4:Y:S04]  /*4900*/  LDG.E R10, desc[UR8][R2.64+0x698] ;  /* 0x00069808020a7981 */ /* 0x000f28000c1e1900 */
[----:B------:R-:W4:Y:S04]  /*4910*/  LDG.E R11, desc[UR8][R2.64+0x69c] ;  /* 0x00069c08020b7981 */ /* 0x000f28000c1e1900 */
[----:B0-----:R-:W2:Y:S04]  /*4920*/  LDG.E R12, desc[UR8][R2.64+0x6a0] ;  /* 0x0006a008020c7981 */ /* 0x001ea8000c1e1900 */
[----:B------:R-:W2:Y:S04]  /*4930*/  LDG.E R13, desc[UR8][R2.64+0x6a4] ;  /* 0x0006a408020d7981 */ /* 0x000ea8000c1e1900 */
[----:B------:R-:W2:Y:S04]  /*4940*/  LDG.E R14, desc[UR8][R2.64+0x6a8] ;  /* 0x0006a808020e7981 */ /* 0x000ea8000c1e1900 */
[----:B------:R-:W2:Y:S04]  /*4950*/  LDG.E R15, desc[UR8][R2.64+0x6ac] ;  /* 0x0006ac08020f7981 */ /* 0x000ea8000c1e1900 */
[----:B---3--:R0:W-:Y:S04]  /*4960*/  STS.128 [UR6+0xe50], R16 ;  /* 0x000e5010ff007988 */ /* 0x0081e80008000c06 */
[----:B0-----:R-:W3:Y:S04]  /*4970*/  LDG.E R16, desc[UR8][R2.64+0x6b0] ;  /* 0x0006b00802107981 */ /* 0x001ee8000c1e1900 */
[----:B------:R-:W3:Y:S04]  /*4980*/  LDG.E R17, desc[UR8][R2.64+0x6b4] ;  /* 0x0006b40802117981 */ /* 0x000ee8000c1e1900 */
[----:B-----5:R0:W-:Y:S04]  /*4990*/  STS.128 [UR6+0xe60], R20 ;  /* 0x000e6014ff007988 */ /* 0x0201e80008000c06 */
        /* <DEDUP_REMOVED lines=18> */
[----:B--2---:R0:W-:Y:S04]  /*4ac0*/  STS.128 [UR6+0xea0], R12 ;  /* 0x000ea00cff007988 */ /* 0x0041e80008000c06 */
[----:B------:R-:W4:Y:S04]  /*4ad0*/  LDG.E R9, desc[UR8][R2.64+0x6f4] ;  /* 0x0006f40802097981 */ /* 0x000f28000c1e1900 */
        /* <DEDUP_REMOVED lines=81> */
[----:B------:R0:W-:Y:S01]  /*4ff0*/  STS.128 [UR6+0xee0], R28 ;  /* 0x000ee01cff007988 */ /* 0x0001e20008000c06 */
[----:B------:R-:W1:Y:S01]  /*5000*/  S2R R0, SR_CTAID.X ;  /* 0x0000000000007919 */ /* 0x000e620000002500 */
[----:B0-----:R-:W0:Y:S01]  /*5010*/  S2R R29, SR_CTAID.Y ;  /* 0x00000000001d7919 */ /* 0x001e220000002600 */
[----:B------:R-:W0:Y:S01]  /*5020*/  S2R R28, SR_TID.Y ;  /* 0x00000000001c7919 */ /* 0x000e220000002200 */
[----:B------:R-:W1:Y:S01]  /*5030*/  S2R R31, SR_TID.X ;  /* 0x00000000001f7919 */ /* 0x000e620000002100 */
[----:B------:R-:W1:Y:S01]  /*5040*/  LDCU UR4, c[0x0][0x360] ;  /* 0x00006c00ff0477ac */ /* 0x000e620008000800 */
[----:B------:R-:W0:Y:S01]  /*5050*/  LDCU UR10, c[0x0][0x364] ;  /* 0x00006c80ff0a77ac */ /* 0x000e220008000800 */
[----:B------:R0:W-:Y:S02]  /*5060*/  STS.128 [UR6+0xc90], R32 ;  /* 0x000c9020ff007988 */ /* 0x0001e40008000c06 */
[----:B0-----:R-:W-:-:S02]  /*5070*/  IMAD R29, R29, UR10, R28 ;  /* 0x0000000a1d1d7c24 */ /* 0x001fc4000f8e021c */
[----:B-1----:R-:W-:-:S03]  /*5080*/  IMAD R0, R0, UR4, R31 ;  /* 0x0000000400007c24 */ /* 0x002fc6000f8e021f */
[----:B------:R-:W-:-:S04]  /*5090*/  ISETP.GT.U32.AND P0, PT, R29, 0x1f, PT ;  /* 0x0000001f1d00780c */ /* 0x000fc80003f04070 */
[----:B------:R-:W-:Y:S01]  /*50a0*/  ISETP.GT.OR P0, PT, R0, 0x1f, P0 ;  /* 0x0000001f0000780c */ /* 0x000fe20000704670 */
[----:B------:R0:W-:Y:S04]  /*50b0*/  STS.128 [UR6+0xfa0], R4 ;  /* 0x000fa004ff007988 */ /* 0x0001e80008000c06 */
[----:B----4-:R0:W-:Y:S04]  /*50c0*/  STS.128 [UR6+0xfb0], R8 ;  /* 0x000fb008ff007988 */ /* 0x0101e80008000c06 */
[----:B--2---:R0:W-:Y:S04]  /*50d0*/  STS.128 [UR6+0xfc0], R12 ;  /* 0x000fc00cff007988 */ /* 0x0041e80008000c06 */
[----:B---3--:R0:W-:Y:S04]  /*50e0*/  STS.128 [UR6+0xfd0], R16 ;  /* 0x000fd010ff007988 */ /* 0x0081e80008000c06 */
[----:B-----5:R0:W-:Y:S04]  /*50f0*/  STS.128 [UR6+0xfe0], R20 ;  /* 0x000fe014ff007988 */ /* 0x0201e80008000c06 */
[----:B------:R0:W-:Y:S01]  /*5100*/  STS.128 [UR6+0xff0], R24 ;  /* 0x000ff018ff007988 */ /* 0x0001e20008000c06 */
[----:B------:R-:W-:Y:S05]  /*5110*/  @P0 EXIT ;  /* 0x000000000000094d */ /* 0x000fea0003800000 */
[----:B------:R-:W-:Y:S01]  /*5120*/  UIADD3 UR4, UPT, UPT, UR5, 0x800, URZ ;  /* 0x0000080005047890 */ /* 0x000fe2000fffe0ff */
[C---:B0-----:R-:W-:Y:S02]  /*5130*/  LEA R23, R29.reuse, UR6, 0x6 ;  /* 0x000000061d177c11 */ /* 0x041fe4000f8e30ff */
[----:B------:R-:W-:Y:S01]  /*5140*/  LEA R29, R29, R0, 0x5 ;  /* 0x000000001d1d7211 */ /* 0x000fe200078e28ff */
[----:B------:R-:W-:Y:S02]  /*5150*/  ULEA UR4, UR7, UR4, 0x18 ;  /* 0x0000000407047291 */ /* 0x000fe4000f8ec0ff */
[----:B------:R-:W-:Y:S04]  /*5160*/  LDS.128 R4, [R23] ;  /* 0x0000000017047984 */ /* 0x000fe80000000c00 */
[----:B------:R-:W-:Y:S01]  /*5170*/  LEA R2, R0, UR4, 0x2 ;  /* 0x0000000400027c11 */ /* 0x000fe2000f8e10ff */
[----:B------:R-:W-:Y:S04]  /*5180*/  LDS.128 R8, [R23+0x10] ;  /* 0x0000100017087984 */ /* 0x000fe80000000c00 */
[----:B------:R-:W0:Y:S04]  /*5190*/  LDS R21, [R2] ;  /* 0x0000000002157984 */ /* 0x000e280000000800 */
[----:B------:R-:W1:Y:S04]  /*51a0*/  LDS R25, [R2+0x80] ;  /* 0x0000800002197984 */ /* 0x000e680000000800 */
[----:B------:R-:W2:Y:S04]  /*51b0*/  LDS R22, [R2+0x100] ;  /* 0x0001000002167984 */ /* 0x000ea80000000800 */
[----:B------:R-:W3:Y:S04]  /*51c0*/  LDS R24, [R2+0x180] ;  /* 0x0001800002187984 */ /* 0x000ee80000000800 */
[----:B------:R-:W4:Y:S04]  /*51d0*/  LDS R19, [R2+0x200] ;  /* 0x0002000002137984 */ /* 0x000f280000000800 */
[----:B------:R-:W5:Y:S04]  /*51e0*/  LDS R18, [R2+0x280] ;  /* 0x0002800002127984 */ /* 0x000f680000000800 */
[----:B------:R-:W5:Y:S04]  /*51f0*/  LDS R17, [R2+0x300] ;  /* 0x0003000002117984 */ /* 0x000f680000000800 */
[----:B------:R-:W5:Y:S04]  /*5200*/  LDS R16, [R2+0x380] ;  /* 0x0003800002107984 */ /* 0x000f680000000800 */
[----:B------:R-:W-:Y:S04]  /*5210*/  LDS.128 R12, [R23+0x20] ;  /* 0x00002000170c7984 */ /* 0x000fe80000000c00 */
[----:B------:R-:W5:Y:S01]  /*5220*/  LDS R3, [R2+0x400] ;  /* 0x0004000002037984 */ /* 0x000f620000000800 */
[----:B0-----:R-:W-:-:S03]  /*5230*/  FFMA R4, R4, R21, RZ ;  /* 0x0000001504047223 */ /* 0x001fc600000000ff */
[----:B------:R-:W0:Y:S01]  /*5240*/  LDS R20, [R2+0x480] ;  /* 0x0004800002147984 */ /* 0x000e220000000800 */
[----:B-1----:R-:W-:-:S03]  /*5250*/  FFMA R5, R25, R5, R4 ;  /* 0x0000000519057223 */ /* 0x002fc60000000004 */
[----:B------:R-:W1:Y:S01]  /*5260*/  LDS R21, [R2+0x500] ;  /* 0x0005000002157984 */ /* 0x000e620000000800 */
[----:B--2---:R-:W-:-:S03]  /*5270*/  FFMA R5, R22, R6, R5 ;  /* 0x0000000616057223 */ /* 0x004fc60000000005 */
[----:B------:R-:W-:Y:S01]  /*5280*/  LDS R25, [R2+0x600] ;  /* 0x0006000002197984 */ /* 0x000fe20000000800 */
[----:B---3--:R-:W-:-:S03]  /*5290*/  FFMA R27, R24, R7, R5 ;  /* 0x00000007181b7223 */ /* 0x008fc60000000005 */
[----:B------:R-:W2:Y:S01]  /*52a0*/  LDS R22, [R2+0x580] ;  /* 0x0005800002167984 */ /* 0x000ea20000000800 */
[----:B----4-:R-:W-:-:S03]  /*52b0*/  FFMA R27, R8, R19, R27 ;  /* 0x00000013081b7223 */ /* 0x010fc6000000001b */
[----:B------:R-:W3:Y:S01]  /*52c0*/  LDS.128 R4, [R23+0x30] ;  /* 0x0000300017047984 */ /* 0x000ee20000000c00 */
[----:B-----5:R-:W-:-:S03]  /*52d0*/  FFMA R18, R18, R9, R27 ;  /* 0x0000000912127223 */ /* 0x020fc6000000001b */
[----:B------:R-:W4:Y:S01]  /*52e0*/  LDS R24, [R2+0x680] ;  /* 0x0006800002187984 */ /* 0x000f220000000800 */
[----:B------:R-:W-:-:S03]  /*52f0*/  FFMA R17, R17, R10, R18 ;  /* 0x0000000a11117223 */ /* 0x000fc60000000012 */
[----:B------:R-:W5:Y:S01]  /*5300*/  LDS R19, [R2+0x700] ;  /* 0x0007000002137984 */ /* 0x000f620000000800 */
[----:B------:R-:W-:-:S03]  /*5310*/  FFMA R11, R16, R11, R17 ;  /* 0x0000000b100b7223 */ /* 0x000fc60000000011 */
[----:B------:R-:W5:Y:S01]  /*5320*/  LDS R8, [R2+0x780] ;  /* 0x0007800002087984 */ /* 0x000f620000000800 */
[----:B------:R-:W-:Y:S02]  /*5330*/  FFMA R3, R12, R3, R11 ;  /* 0x000000030c037223 */ /* 0x000fe4000000000b */
[----:B------:R-:W5:Y:S02]  /*5340*/  LDC.64 R10, c[0x0][0x390] ;  /* 0x0000e400ff0a7b82 */ /* 0x000f640000000a00 */
[----:B0-----:R-:W-:-:S04]  /*5350*/  FFMA R20, R20, R13, R3 ;  /* 0x0000000d14147223 */ /* 0x001fc80000000003 */
[----:B-1----:R-:W-:-:S04]  /*5360*/  FFMA R21, R21, R14, R20 ;  /* 0x0000000e15157223 */ /* 0x002fc80000000014 */
[----:B--2---:R-:W-:-:S04]  /*5370*/  FFMA R15, R22, R15, R21 ;  /* 0x0000000f160f7223 */ /* 0x004fc80000000015 */
[----:B---3--:R-:W-:-:S04]  /*5380*/  FFMA R15, R4, R25, R15 ;  /* 0x00000019040f7223 */ /* 0x008fc8000000000f */
[----:B----4-:R-:W-:Y:S01]  /*5390*/  FFMA R24, R24, R5, R15 ;  /* 0x0000000518187223 */ /* 0x010fe2000000000f */
[----:B-----5:R-:W-:-:S04]  /*53a0*/  IMAD.WIDE R10, R29, 0x4, R10 ;  /* 0x000000041d0a7825 */ /* 0x020fc800078e020a */
[----:B------:R-:W-:-:S04]  /*53b0*/  FFMA R19, R19, R6, R24 ;  /* 0x0000000613137223 */ /* 0x000fc80000000018 */
[----:B------:R-:W-:-:S05]  /*53c0*/  FFMA R7, R8, R7, R19 ;  /* 0x0000000708077223 */ /* 0x000fca0000000013 */
[----:B------:R-:W-:Y:S01]  /*53d0*/  STG.E desc[UR8][R10.64], R7 ;  /* 0x000000070a007986 */ /* 0x000fe2000c101908 */
[----:B------:R-:W-:Y:S05]  /*53e0*/  EXIT ;  /* 0x000000000000794d */ /* 0x000fea0003800000 */
.L_x_0:
[----:B------:R-:W-:-:S00]  /*53f0*/  BRA `(.L_x_0) ;  /* 0xfffffffc00fc7947 */ /* 0x000fc0000383ffff */
[----:B------:R-:W-:-:S00]  /*5400*/  NOP ;  /* 0x0000000000007918 */ /* 0x000fc00000000000 */
[----:B------:R-:W-:-:S00]  /*5410*/  NOP ;  /* 0x0000000000007918 */ /* 0x000fc00000000000 */
[----:B------:R-:W-:-:S00]  /*5420*/  NOP ;  /* 0x0000000000007918 */ /* 0x000fc00000000000 */
[----:B------:R-:W-:-:S00]  /*5430*/  NOP ;  /* 0x0000000000007918 */ /* 0x000fc00000000000 */
[----:B------:R-:W-:-:S00]  /*5440*/  NOP ;  /* 0x0000000000007918 */ /* 0x000fc00000000000 */
[----:B------:R-:W-:-:S00]  /*5450*/  NOP ;  /* 0x0000000000007918 */ /* 0x000fc00000000000 */
[----:B------:R-:W-:-:S00]  /*5460*/  NOP ;  /* 0x0000000000007918 */ /* 0x000fc00000000000 */
[----:B------:R-:W-:-:S00]  /*5470*/  NOP ;  /* 0x0000000000007918 */ /* 0x000fc00000000000 */
.L_x_1:


//--------------------- .nv.shared._Z9NaiveGEMMPfS_S_ --------------------------
	.section	.nv.shared._Z9NaiveGEMMPfS_S_,"aw",@nobits
	.sectionflags	@""
	.align	4
.nv.shared._Z9NaiveGEMMPfS_S_:
	.zero		5120


//--------------------- .nv.shared.reserved.0     --------------------------
	.section	.nv.shared.reserved.0,"aw",@nobits
	.weak		__nv_reservedSMEM_offset_0_alias
	.size		__nv_reservedSMEM_offset_0_alias, 0, 64
	.other		__nv_reservedSMEM_offset_0_alias,@"STO_CUDA_RESERVED_SHARED STV_DEFAULT"
__nv_reservedSMEM_offset_0_alias:
	.zero		0
	.zero		64


//--------------------- .nv.constant0._Z9NaiveGEMMPfS_S_ --------------------------
	.section	.nv.constant0._Z9NaiveGEMMPfS_S_,"a",@progbits
	.sectionflags	@""
	.align	4
.nv.constant0._Z9NaiveGEMMPfS_S_:
	.zero		920


//--------------------- SYMBOLS --------------------------

	.type		.nv.reservedSmem.offset0,@object
	.size		.nv.reservedSmem.offset0,0x4
	.type		.nv.reservedSmem.cap,@object
	.size		.nv.reservedSmem.cap,0x4
